//
// Generated by NVIDIA NVVM Compiler
//
// Compiler Build ID: CL-36424714
// Cuda compilation tools, release 13.0, V13.0.88
// Based on NVVM 20.0.0
//

.version 9.0
.target sm_100
.address_size 64

	// .globl	_Z13matmul_kernelPfS_S_iii
.extern .func __assertfail
(
	.param .b64 __assertfail_param_0,
	.param .b64 __assertfail_param_1,
	.param .b32 __assertfail_param_2,
	.param .b64 __assertfail_param_3,
	.param .b64 __assertfail_param_4
)
;
.global .align 1 .b8 __unnamed_1[67] = {118, 111, 105, 100, 32, 116, 105, 108, 101, 100, 95, 109, 97, 116, 109, 117, 108, 95, 107, 101, 114, 110, 101, 108, 40, 102, 108, 111, 97, 116, 32, 42, 44, 32, 102, 108, 111, 97, 116, 32, 42, 44, 32, 102, 108, 111, 97, 116, 32, 42, 44, 32, 105, 110, 116, 44, 32, 105, 110, 116, 44, 32, 105, 110, 116, 41};
// _ZZ19tiled_matmul_kernelPfS_S_iiiE4sh_A has been demoted
// _ZZ19tiled_matmul_kernelPfS_S_iiiE4sh_B has been demoted
.global .align 1 .b8 $str[25] = {84, 73, 76, 69, 95, 87, 73, 68, 84, 72, 32, 61, 61, 32, 98, 108, 111, 99, 107, 68, 105, 109, 46, 120};
.global .align 1 .b8 $str$1[27] = {47, 116, 109, 112, 47, 115, 97, 115, 115, 95, 99, 117, 95, 110, 104, 122, 56, 113, 110, 112, 95, 47, 107, 46, 99, 117};
.global .align 1 .b8 $str$2[25] = {84, 73, 76, 69, 95, 87, 73, 68, 84, 72, 32, 61, 61, 32, 98, 108, 111, 99, 107, 68, 105, 109, 46, 121};

.visible .entry _Z13matmul_kernelPfS_S_iii(
	.param .u64 .ptr .align 1 _Z13matmul_kernelPfS_S_iii_param_0,
	.param .u64 .ptr .align 1 _Z13matmul_kernelPfS_S_iii_param_1,
	.param .u64 .ptr .align 1 _Z13matmul_kernelPfS_S_iii_param_2,
	.param .u32 _Z13matmul_kernelPfS_S_iii_param_3,
	.param .u32 _Z13matmul_kernelPfS_S_iii_param_4,
	.param .u32 _Z13matmul_kernelPfS_S_iii_param_5
)
{
	.reg .pred 	%p<13>;
	.reg .b32 	%r<46>;
	.reg .b32 	%f<68>;
	.reg .b64 	%rd<40>;

	ld.param.u64 	%rd5, [_Z13matmul_kernelPfS_S_iii_param_0];
	ld.param.u64 	%rd6, [_Z13matmul_kernelPfS_S_iii_param_1];
	ld.param.u64 	%rd4, [_Z13matmul_kernelPfS_S_iii_param_2];
	ld.param.u32 	%r22, [_Z13matmul_kernelPfS_S_iii_param_3];
	ld.param.u32 	%r20, [_Z13matmul_kernelPfS_S_iii_param_4];
	ld.param.u32 	%r23, [_Z13matmul_kernelPfS_S_iii_param_5];
	cvta.to.global.u64 	%rd1, %rd6;
	cvta.to.global.u64 	%rd2, %rd5;
	mov.u32 	%r24, %ntid.y;
	mov.u32 	%r25, %ctaid.y;
	mov.u32 	%r26, %tid.y;
	mad.lo.s32 	%r27, %r24, %r25, %r26;
	mov.u32 	%r28, %ntid.x;
	mov.u32 	%r29, %ctaid.x;
	mov.u32 	%r30, %tid.x;
	mad.lo.s32 	%r2, %r28, %r29, %r30;
	setp.ge.s32 	%p1, %r2, %r22;
	setp.ge.s32 	%p2, %r27, %r23;
	or.pred  	%p3, %p1, %p2;
	@%p3 bra 	$L__BB0_14;
	setp.lt.s32 	%p4, %r20, 1;
	mov.f32 	%f67, 0f00000000;
	@%p4 bra 	$L__BB0_13;
	mul.lo.s32 	%r3, %r20, %r2;
	and.b32  	%r4, %r20, 7;
	setp.lt.u32 	%p5, %r20, 8;
	mov.f32 	%f67, 0f00000000;
	mov.b32 	%r44, 0;
	@%p5 bra 	$L__BB0_5;
	and.b32  	%r44, %r20, 2147483640;
	neg.s32 	%r42, %r44;
	shl.b32 	%r7, %r23, 3;
	add.s64 	%rd3, %rd2, 16;
	mov.f32 	%f67, 0f00000000;
	mul.wide.s32 	%rd11, %r23, 4;
	mov.u32 	%r40, %r3;
	mov.u32 	%r41, %r27;
$L__BB0_4:
	.pragma "nounroll";
	mul.wide.s32 	%rd7, %r40, 4;
	add.s64 	%rd8, %rd3, %rd7;
	ld.global.f32 	%f17, [%rd8+-16];
	mul.wide.s32 	%rd9, %r41, 4;
	add.s64 	%rd10, %rd1, %rd9;
	ld.global.f32 	%f18, [%rd10];
	fma.rn.f32 	%f19, %f17, %f18, %f67;
	ld.global.f32 	%f20, [%rd8+-12];
	add.s64 	%rd12, %rd10, %rd11;
	ld.global.f32 	%f21, [%rd12];
	fma.rn.f32 	%f22, %f20, %f21, %f19;
	ld.global.f32 	%f23, [%rd8+-8];
	add.s64 	%rd13, %rd12, %rd11;
	ld.global.f32 	%f24, [%rd13];
	fma.rn.f32 	%f25, %f23, %f24, %f22;
	ld.global.f32 	%f26, [%rd8+-4];
	add.s64 	%rd14, %rd13, %rd11;
	ld.global.f32 	%f27, [%rd14];
	fma.rn.f32 	%f28, %f26, %f27, %f25;
	ld.global.f32 	%f29, [%rd8];
	add.s64 	%rd15, %rd14, %rd11;
	ld.global.f32 	%f30, [%rd15];
	fma.rn.f32 	%f31, %f29, %f30, %f28;
	ld.global.f32 	%f32, [%rd8+4];
	add.s64 	%rd16, %rd15, %rd11;
	ld.global.f32 	%f33, [%rd16];
	fma.rn.f32 	%f34, %f32, %f33, %f31;
	ld.global.f32 	%f35, [%rd8+8];
	add.s64 	%rd17, %rd16, %rd11;
	ld.global.f32 	%f36, [%rd17];
	fma.rn.f32 	%f37, %f35, %f36, %f34;
	ld.global.f32 	%f38, [%rd8+12];
	add.s64 	%rd18, %rd17, %rd11;
	ld.global.f32 	%f39, [%rd18];
	fma.rn.f32 	%f67, %f38, %f39, %f37;
	add.s32 	%r42, %r42, 8;
	add.s32 	%r41, %r41, %r7;
	add.s32 	%r40, %r40, 8;
	setp.ne.s32 	%p6, %r42, 0;
	@%p6 bra 	$L__BB0_4;
$L__BB0_5:
	setp.eq.s32 	%p7, %r4, 0;
	@%p7 bra 	$L__BB0_13;
	and.b32  	%r15, %r20, 3;
	setp.lt.u32 	%p8, %r4, 4;
	@%p8 bra 	$L__BB0_8;
	add.s32 	%r32, %r44, %r3;
	mul.wide.s32 	%rd19, %r32, 4;
	add.s64 	%rd20, %rd2, %rd19;
	ld.global.f32 	%f41, [%rd20];
	mad.lo.s32 	%r33, %r44, %r23, %r27;
	mul.wide.s32 	%rd21, %r33, 4;
	add.s64 	%rd22, %rd1, %rd21;
	ld.global.f32 	%f42, [%rd22];
	fma.rn.f32 	%f43, %f41, %f42, %f67;
	ld.global.f32 	%f44, [%rd20+4];
	mul.wide.s32 	%rd23, %r23, 4;
	add.s64 	%rd24, %rd22, %rd23;
	ld.global.f32 	%f45, [%rd24];
	fma.rn.f32 	%f46, %f44, %f45, %f43;
	ld.global.f32 	%f47, [%rd20+8];
	add.s64 	%rd25, %rd24, %rd23;
	ld.global.f32 	%f48, [%rd25];
	fma.rn.f32 	%f49, %f47, %f48, %f46;
	ld.global.f32 	%f50, [%rd20+12];
	add.s64 	%rd26, %rd25, %rd23;
	ld.global.f32 	%f51, [%rd26];
	fma.rn.f32 	%f67, %f50, %f51, %f49;
	add.s32 	%r44, %r44, 4;
$L__BB0_8:
	setp.eq.s32 	%p9, %r15, 0;
	@%p9 bra 	$L__BB0_13;
	setp.eq.s32 	%p10, %r15, 1;
	@%p10 bra 	$L__BB0_11;
	add.s32 	%r34, %r44, %r3;
	mul.wide.s32 	%rd27, %r34, 4;
	add.s64 	%rd28, %rd2, %rd27;
	ld.global.f32 	%f53, [%rd28];
	mad.lo.s32 	%r35, %r44, %r23, %r27;
	mul.wide.s32 	%rd29, %r35, 4;
	add.s64 	%rd30, %rd1, %rd29;
	ld.global.f32 	%f54, [%rd30];
	fma.rn.f32 	%f55, %f53, %f54, %f67;
	ld.global.f32 	%f56, [%rd28+4];
	mul.wide.s32 	%rd31, %r23, 4;
	add.s64 	%rd32, %rd30, %rd31;
	ld.global.f32 	%f57, [%rd32];
	fma.rn.f32 	%f67, %f56, %f57, %f55;
	add.s32 	%r44, %r44, 2;
$L__BB0_11:
	and.b32  	%r36, %r20, 1;
	setp.eq.b32 	%p11, %r36, 1;
	not.pred 	%p12, %p11;
	@%p12 bra 	$L__BB0_13;
	add.s32 	%r37, %r44, %r3;
	mul.wide.s32 	%rd33, %r37, 4;
	add.s64 	%rd34, %rd2, %rd33;
	ld.global.f32 	%f58, [%rd34];
	mad.lo.s32 	%r38, %r44, %r23, %r27;
	mul.wide.s32 	%rd35, %r38, 4;
	add.s64 	%rd36, %rd1, %rd35;
	ld.global.f32 	%f59, [%rd36];
	fma.rn.f32 	%f67, %f58, %f59, %f67;
$L__BB0_13:
	mad.lo.s32 	%r39, %r23, %r2, %r27;
	cvta.to.global.u64 	%rd37, %rd4;
	mul.wide.s32 	%rd38, %r39, 4;
	add.s64 	%rd39, %rd37, %rd38;
	st.global.f32 	[%rd39], %f67;
$L__BB0_14:
	ret;

}
	// .globl	_Z19tiled_matmul_kernelPfS_S_iii
.visible .entry _Z19tiled_matmul_kernelPfS_S_iii(
	.param .u64 .ptr .align 1 _Z19tiled_matmul_kernelPfS_S_iii_param_0,
	.param .u64 .ptr .align 1 _Z19tiled_matmul_kernelPfS_S_iii_param_1,
	.param .u64 .ptr .align 1 _Z19tiled_matmul_kernelPfS_S_iii_param_2,
	.param .u32 _Z19tiled_matmul_kernelPfS_S_iii_param_3,
	.param .u32 _Z19tiled_matmul_kernelPfS_S_iii_param_4,
	.param .u32 _Z19tiled_matmul_kernelPfS_S_iii_param_5
)
{
	.reg .pred 	%p<14>;
	.reg .b32 	%r<34>;
	.reg .b32 	%f<115>;
	.reg .b64 	%rd<25>;
	// demoted variable
	.shared .align 4 .b8 _ZZ19tiled_matmul_kernelPfS_S_iiiE4sh_A[4096];
	// demoted variable
	.shared .align 4 .b8 _ZZ19tiled_matmul_kernelPfS_S_iiiE4sh_B[4096];
	ld.param.u64 	%rd3, [_Z19tiled_matmul_kernelPfS_S_iii_param_0];
	ld.param.u64 	%rd4, [_Z19tiled_matmul_kernelPfS_S_iii_param_1];
	ld.param.u64 	%rd5, [_Z19tiled_matmul_kernelPfS_S_iii_param_2];
	ld.param.u32 	%r15, [_Z19tiled_matmul_kernelPfS_S_iii_param_3];
	ld.param.u32 	%r16, [_Z19tiled_matmul_kernelPfS_S_iii_param_4];
	ld.param.u32 	%r17, [_Z19tiled_matmul_kernelPfS_S_iii_param_5];
	mov.u32 	%r18, %ntid.x;
	setp.eq.s32 	%p1, %r18, 32;
	@%p1 bra 	$L__BB1_2;
	mov.u64 	%rd6, $str;
	cvta.global.u64 	%rd7, %rd6;
	mov.u64 	%rd8, $str$1;
	cvta.global.u64 	%rd9, %rd8;
	mov.u64 	%rd10, __unnamed_1;
	cvta.global.u64 	%rd11, %rd10;
	{ // callseq 0, 0
	.param .b64 param0;
	st.param.b64 	[param0], %rd7;
	.param .b64 param1;
	st.param.b64 	[param1], %rd9;
	.param .b32 param2;
	st.param.b32 	[param2], 41;
	.param .b64 param3;
	st.param.b64 	[param3], %rd11;
	.param .b64 param4;
	st.param.b64 	[param4], 1;
	call.uni 
	__assertfail, 
	(
	param0, 
	param1, 
	param2, 
	param3, 
	param4
	);
	} // callseq 0
$L__BB1_2:
	mov.u32 	%r19, %ntid.y;
	setp.eq.s32 	%p2, %r19, 32;
	@%p2 bra 	$L__BB1_4;
	mov.u64 	%rd12, $str$2;
	cvta.global.u64 	%rd13, %rd12;
	mov.u64 	%rd14, $str$1;
	cvta.global.u64 	%rd15, %rd14;
	mov.u64 	%rd16, __unnamed_1;
	cvta.global.u64 	%rd17, %rd16;
	{ // callseq 1, 0
	.param .b64 param0;
	st.param.b64 	[param0], %rd13;
	.param .b64 param1;
	st.param.b64 	[param1], %rd15;
	.param .b32 param2;
	st.param.b32 	[param2], 42;
	.param .b64 param3;
	st.param.b64 	[param3], %rd17;
	.param .b64 param4;
	st.param.b64 	[param4], 1;
	call.uni 
	__assertfail, 
	(
	param0, 
	param1, 
	param2, 
	param3, 
	param4
	);
	} // callseq 1
$L__BB1_4:
	mov.u32 	%r1, %tid.x;
	mov.u32 	%r2, %tid.y;
	mov.u32 	%r20, %ctaid.y;
	shl.b32 	%r21, %r20, 5;
	add.s32 	%r3, %r21, %r2;
	mov.u32 	%r22, %ctaid.x;
	shl.b32 	%r23, %r22, 5;
	add.s32 	%r4, %r23, %r1;
	cvt.rn.f32.s32 	%f10, %r16;
	mul.f32 	%f11, %f10, 0f3D000000;
	cvt.rpi.f32.f32 	%f1, %f11;
	setp.leu.f32 	%p3, %f1, 0f00000000;
	mov.f32 	%f114, 0f00000000;
	@%p3 bra 	$L__BB1_11;
	shl.b32 	%r25, %r2, 7;
	mov.u32 	%r26, _ZZ19tiled_matmul_kernelPfS_S_iiiE4sh_A;
	add.s32 	%r5, %r26, %r25;
	shl.b32 	%r27, %r1, 2;
	add.s32 	%r6, %r5, %r27;
	mul.lo.s32 	%r7, %r16, %r3;
	mov.u32 	%r28, _ZZ19tiled_matmul_kernelPfS_S_iiiE4sh_B;
	add.s32 	%r9, %r28, %r27;
	add.s32 	%r8, %r9, %r25;
	cvta.to.global.u64 	%rd1, %rd3;
	cvta.to.global.u64 	%rd2, %rd4;
	mov.f32 	%f114, 0f00000000;
	mov.b32 	%r33, 0;
$L__BB1_6:
	setp.ge.s32 	%p4, %r3, %r15;
	shl.b32 	%r11, %r33, 5;
	add.s32 	%r29, %r11, %r1;
	setp.ge.s32 	%p5, %r29, %r16;
	mov.f32 	%f112, 0f00000000;
	or.pred  	%p6, %p4, %p5;
	@%p6 bra 	$L__BB1_8;
	add.s32 	%r30, %r29, %r7;
	mul.wide.s32 	%rd18, %r30, 4;
	add.s64 	%rd19, %rd1, %rd18;
	ld.global.f32 	%f112, [%rd19];
$L__BB1_8:
	setp.ge.s32 	%p7, %r4, %r17;
	st.shared.f32 	[%r6], %f112;
	add.s32 	%r13, %r11, %r2;
	setp.ge.s32 	%p8, %r13, %r16;
	mov.f32 	%f113, 0f00000000;
	or.pred  	%p9, %p7, %p8;
	@%p9 bra 	$L__BB1_10;
	mad.lo.s32 	%r31, %r13, %r17, %r4;
	mul.wide.s32 	%rd20, %r31, 4;
	add.s64 	%rd21, %rd2, %rd20;
	ld.global.f32 	%f113, [%rd21];
$L__BB1_10:
	st.shared.f32 	[%r8], %f113;
	bar.sync 	0;
	ld.shared.f32 	%f15, [%r5];
	ld.shared.f32 	%f16, [%r9];
	fma.rn.f32 	%f17, %f15, %f16, %f114;
	ld.shared.f32 	%f18, [%r5+4];
	ld.shared.f32 	%f19, [%r9+128];
	fma.rn.f32 	%f20, %f18, %f19, %f17;
	ld.shared.f32 	%f21, [%r5+8];
	ld.shared.f32 	%f22, [%r9+256];
	fma.rn.f32 	%f23, %f21, %f22, %f20;
	ld.shared.f32 	%f24, [%r5+12];
	ld.shared.f32 	%f25, [%r9+384];
	fma.rn.f32 	%f26, %f24, %f25, %f23;
	ld.shared.f32 	%f27, [%r5+16];
	ld.shared.f32 	%f28, [%r9+512];
	fma.rn.f32 	%f29, %f27, %f28, %f26;
	ld.shared.f32 	%f30, [%r5+20];
	ld.shared.f32 	%f31, [%r9+640];
	fma.rn.f32 	%f32, %f30, %f31, %f29;
	ld.shared.f32 	%f33, [%r5+24];
	ld.shared.f32 	%f34, [%r9+768];
	fma.rn.f32 	%f35, %f33, %f34, %f32;
	ld.shared.f32 	%f36, [%r5+28];
	ld.shared.f32 	%f37, [%r9+896];
	fma.rn.f32 	%f38, %f36, %f37, %f35;
	ld.shared.f32 	%f39, [%r5+32];
	ld.shared.f32 	%f40, [%r9+1024];
	fma.rn.f32 	%f41, %f39, %f40, %f38;
	ld.shared.f32 	%f42, [%r5+36];
	ld.shared.f32 	%f43, [%r9+1152];
	fma.rn.f32 	%f44, %f42, %f43, %f41;
	ld.shared.f32 	%f45, [%r5+40];
	ld.shared.f32 	%f46, [%r9+1280];
	fma.rn.f32 	%f47, %f45, %f46, %f44;
	ld.shared.f32 	%f48, [%r5+44];
	ld.shared.f32 	%f49, [%r9+1408];
	fma.rn.f32 	%f50, %f48, %f49, %f47;
	ld.shared.f32 	%f51, [%r5+48];
	ld.shared.f32 	%f52, [%r9+1536];
	fma.rn.f32 	%f53, %f51, %f52, %f50;
	ld.shared.f32 	%f54, [%r5+52];
	ld.shared.f32 	%f55, [%r9+1664];
	fma.rn.f32 	%f56, %f54, %f55, %f53;
	ld.shared.f32 	%f57, [%r5+56];
	ld.shared.f32 	%f58, [%r9+1792];
	fma.rn.f32 	%f59, %f57, %f58, %f56;
	ld.shared.f32 	%f60, [%r5+60];
	ld.shared.f32 	%f61, [%r9+1920];
	fma.rn.f32 	%f62, %f60, %f61, %f59;
	ld.shared.f32 	%f63, [%r5+64];
	ld.shared.f32 	%f64, [%r9+2048];
	fma.rn.f32 	%f65, %f63, %f64, %f62;
	ld.shared.f32 	%f66, [%r5+68];
	ld.shared.f32 	%f67, [%r9+2176];
	fma.rn.f32 	%f68, %f66, %f67, %f65;
	ld.shared.f32 	%f69, [%r5+72];
	ld.shared.f32 	%f70, [%r9+2304];
	fma.rn.f32 	%f71, %f69, %f70, %f68;
	ld.shared.f32 	%f72, [%r5+76];
	ld.shared.f32 	%f73, [%r9+2432];
	fma.rn.f32 	%f74, %f72, %f73, %f71;
	ld.shared.f32 	%f75, [%r5+80];
	ld.shared.f32 	%f76, [%r9+2560];
	fma.rn.f32 	%f77, %f75, %f76, %f74;
	ld.shared.f32 	%f78, [%r5+84];
	ld.shared.f32 	%f79, [%r9+2688];
	fma.rn.f32 	%f80, %f78, %f79, %f77;
	ld.shared.f32 	%f81, [%r5+88];
	ld.shared.f32 	%f82, [%r9+2816];
	fma.rn.f32 	%f83, %f81, %f82, %f80;
	ld.shared.f32 	%f84, [%r5+92];
	ld.shared.f32 	%f85, [%r9+2944];
	fma.rn.f32 	%f86, %f84, %f85, %f83;
	ld.shared.f32 	%f87, [%r5+96];
	ld.shared.f32 	%f88, [%r9+3072];
	fma.rn.f32 	%f89, %f87, %f88, %f86;
	ld.shared.f32 	%f90, [%r5+100];
	ld.shared.f32 	%f91, [%r9+3200];
	fma.rn.f32 	%f92, %f90, %f91, %f89;
	ld.shared.f32 	%f93, [%r5+104];
	ld.shared.f32 	%f94, [%r9+3328];
	fma.rn.f32 	%f95, %f93, %f94, %f92;
	ld.shared.f32 	%f96, [%r5+108];
	ld.shared.f32 	%f97, [%r9+3456];
	fma.rn.f32 	%f98, %f96, %f97, %f95;
	ld.shared.f32 	%f99, [%r5+112];
	ld.shared.f32 	%f100, [%r9+3584];
	fma.rn.f32 	%f101, %f99, %f100, %f98;
	ld.shared.f32 	%f102, [%r5+116];
	ld.shared.f32 	%f103, [%r9+3712];
	fma.rn.f32 	%f104, %f102, %f103, %f101;
	ld.shared.f32 	%f105, [%r5+120];
	ld.shared.f32 	%f106, [%r9+3840];
	fma.rn.f32 	%f107, %f105, %f106, %f104;
	ld.shared.f32 	%f108, [%r5+124];
	ld.shared.f32 	%f109, [%r9+3968];
	fma.rn.f32 	%f114, %f108, %f109, %f107;
	bar.sync 	0;
	add.s32 	%r33, %r33, 1;
	cvt.rn.f32.u32 	%f110, %r33;
	setp.gt.f32 	%p10, %f1, %f110;
	@%p10 bra 	$L__BB1_6;
$L__BB1_11:
	setp.ge.s32 	%p11, %r3, %r15;
	setp.ge.s32 	%p12, %r4, %r17;
	or.pred  	%p13, %p11, %p12;
	@%p13 bra 	$L__BB1_13;
	mad.lo.s32 	%r32, %r17, %r3, %r4;
	cvta.to.global.u64 	%rd22, %rd5;
	mul.wide.s32 	%rd23, %r32, 4;
	add.s64 	%rd24, %rd22, %rd23;
	st.global.f32 	[%rd24], %f114;
$L__BB1_13:
	ret;

}


// ===== COMPILED SASS (sm_100) =====

	.target	sm_100

	.elftype	@"ET_EXEC"


//--------------------- .note.nv.tkinfo           --------------------------
	.section	.note.nv.tkinfo,"",@"SHT_NOTE"
	.sectionflags	@"SHF_NOTE_NV_TKINFO"
	.tkinfo
        /*0018*/ 	.word	0x00000002
        /*0030*/ 	.string	""
        /*0030*/ 	.string	"ptxas"
        /*0030*/ 	.string	"Cuda compilation tools, release 13.0, V13.0.88"
        /*0030*/ 	.string	"Build cuda_13.0.r13.0/compiler.36424714_0"
        /*0030*/ 	.string	"-arch sm_100 -m 64 "



//--------------------- .note.nv.cuinfo           --------------------------
	.section	.note.nv.cuinfo,"",@"SHT_NOTE"
	.sectionflags	@"SHF_NOTE_NV_CUINFO"
        /*0018*/ 	.short	0x0002
        /*001a*/ 	.short	0x0064
        /*001c*/ 	.short	0x0082
	.zero		2


//--------------------- .nv.info                  --------------------------
	.section	.nv.info,"",@"SHT_CUDA_INFO"
	.align	4


	//----- nvinfo : EIATTR_REGCOUNT
	.align		4
        /*0000*/ 	.byte	0x04, 0x2f
        /*0002*/ 	.short	(.L_5 - .L_4)
	.align		4
.L_4:
        /*0004*/ 	.word	index@(_Z13matmul_kernelPfS_S_iii)
        /*0008*/ 	.word	0x00000020


	//----- nvinfo : EIATTR_FRAME_SIZE
	.align		4
.L_5:
        /*000c*/ 	.byte	0x04, 0x11
        /*000e*/ 	.short	(.L_7 - .L_6)
	.align		4
.L_6:
        /*0010*/ 	.word	index@(_Z13matmul_kernelPfS_S_iii)
        /*0014*/ 	.word	0x00000000


	//----- nvinfo : EIATTR_REGCOUNT
	.align		4
.L_7:
        /*0018*/ 	.byte	0x04, 0x2f
        /*001a*/ 	.short	(.L_9 - .L_8)
	.align		4
.L_8:
        /*001c*/ 	.word	index@(_Z19tiled_matmul_kernelPfS_S_iii)
        /*0020*/ 	.word	0x00000020


	//----- nvinfo : EIATTR_FRAME_SIZE
	.align		4
.L_9:
        /*0024*/ 	.byte	0x04, 0x11
        /*0026*/ 	.short	(.L_11 - .L_10)
	.align		4
.L_10:
        /*0028*/ 	.word	index@(_Z19tiled_matmul_kernelPfS_S_iii)
        /*002c*/ 	.word	0x00000000


	//----- nvinfo : EIATTR_MIN_STACK_SIZE
	.align		4
.L_11:
        /*0030*/ 	.byte	0x04, 0x12
        /*0032*/ 	.short	(.L_13 - .L_12)
	.align		4
.L_12:
        /*0034*/ 	.word	index@(_Z19tiled_matmul_kernelPfS_S_iii)
        /*0038*/ 	.word	0x00000000


	//----- nvinfo : EIATTR_MIN_STACK_SIZE
	.align		4
.L_13:
        /*003c*/ 	.byte	0x04, 0x12
        /*003e*/ 	.short	(.L_15 - .L_14)
	.align		4
.L_14:
        /*0040*/ 	.word	index@(_Z13matmul_kernelPfS_S_iii)
        /*0044*/ 	.word	0x00000000
.L_15:


//--------------------- .nv.compat                --------------------------
	.section	.nv.compat,"",@"SHT_CUDA_COMPAT_INFO"
	.align	4
        /*0000*/ 	.byte	0x02, 0x09, 0x00, 0x00, 0x02, 0x02, 0x01, 0x00, 0x02, 0x05, 0x05, 0x00, 0x03, 0x07, 0x01, 0x01
        /*0010*/ 	.byte	0x02, 0x03, 0x00, 0x00, 0x02, 0x06, 0x01, 0x00, 0x04, 0x0b, 0x08, 0x00, 0x09, 0x00, 0x00, 0x00
        /*0020*/ 	.byte	0x00, 0x00, 0x00, 0x00


//--------------------- .nv.info._Z19tiled_matmul_kernelPfS_S_iii --------------------------
	.section	.nv.info._Z19tiled_matmul_kernelPfS_S_iii,"",@"SHT_CUDA_INFO"
	.sectionflags	@""
	.align	4


	//----- nvinfo : EIATTR_CUDA_API_VERSION
	.align		4
        /*0000*/ 	.byte	0x04, 0x37
        /*0002*/ 	.short	(.L_17 - .L_16)
.L_16:
        /*0004*/ 	.word	0x00000082


	//----- nvinfo : EIATTR_KPARAM_INFO
	.align		4
.L_17:
        /*0008*/ 	.byte	0x04, 0x17
        /*000a*/ 	.short	(.L_19 - .L_18)
.L_18:
        /*000c*/ 	.word	0x00000000
        /*0010*/ 	.short	0x0005
        /*0012*/ 	.short	0x0020
        /*0014*/ 	.byte	0x00, 0xf0, 0x11, 0x00


	//----- nvinfo : EIATTR_KPARAM_INFO
	.align		4
.L_19:
        /*0018*/ 	.byte	0x04, 0x17
        /*001a*/ 	.short	(.L_21 - .L_20)
.L_20:
        /*001c*/ 	.word	0x00000000
        /*0020*/ 	.short	0x0004
        /*0022*/ 	.short	0x001c
        /*0024*/ 	.byte	0x00, 0xf0, 0x11, 0x00


	//----- nvinfo : EIATTR_KPARAM_INFO
	.align		4
.L_21:
        /*0028*/ 	.byte	0x04, 0x17
        /*002a*/ 	.short	(.L_23 - .L_22)
.L_22:
        /*002c*/ 	.word	0x00000000
        /*0030*/ 	.short	0x0003
        /*0032*/ 	.short	0x0018
        /*0034*/ 	.byte	0x00, 0xf0, 0x11, 0x00


	//----- nvinfo : EIATTR_KPARAM_INFO
	.align		4
.L_23:
        /*0038*/ 	.byte	0x04, 0x17
        /*003a*/ 	.short	(.L_25 - .L_24)
.L_24:
        /*003c*/ 	.word	0x00000000
        /*0040*/ 	.short	0x0002
        /*0042*/ 	.short	0x0010
        /*0044*/ 	.byte	0x00, 0xf5, 0x21, 0x00


	//----- nvinfo : EIATTR_KPARAM_INFO
	.align		4
.L_25:
        /*0048*/ 	.byte	0x04, 0x17
        /*004a*/ 	.short	(.L_27 - .L_26)
.L_26:
        /*004c*/ 	.word	0x00000000
        /*0050*/ 	.short	0x0001
        /*0052*/ 	.short	0x0008
        /*0054*/ 	.byte	0x00, 0xf5, 0x21, 0x00


	//----- nvinfo : EIATTR_KPARAM_INFO
	.align		4
.L_27:
        /*0058*/ 	.byte	0x04, 0x17
        /*005a*/ 	.short	(.L_29 - .L_28)
.L_28:
        /*005c*/ 	.word	0x00000000
        /*0060*/ 	.short	0x0000
        /*0062*/ 	.short	0x0000
        /*0064*/ 	.byte	0x00, 0xf5, 0x21, 0x00


	//----- nvinfo : EIATTR_SPARSE_MMA_MASK
	.align		4
.L_29:
        /*0068*/ 	.byte	0x03, 0x50
        /*006a*/ 	.short	0x0000


	//----- nvinfo : EIATTR_MAXREG_COUNT
	.align		4
        /*006c*/ 	.byte	0x03, 0x1b
        /*006e*/ 	.short	0x00ff


	//----- nvinfo : EIATTR_NUM_BARRIERS
	.align		4
        /*0070*/ 	.byte	0x02, 0x4c
        /*0072*/ 	.byte	0x01
	.zero		1


	//----- nvinfo : EIATTR_EXTERNS
	.align		4
        /*0074*/ 	.byte	0x04, 0x0f
        /*0076*/ 	.short	(.L_31 - .L_30)


	//   ....[0]....
	.align		4
.L_30:
        /*0078*/ 	.word	index@(__assertfail)


	//----- nvinfo : EIATTR_MERCURY_ISA_VERSION
	.align		4
.L_31:
        /*007c*/ 	.byte	0x03, 0x5f
        /*007e*/ 	.short	0x0101


	//----- nvinfo : EIATTR_VRC_CTA_INIT_COUNT
	.align		4
        /*0080*/ 	.byte	0x02, 0x4a
	.zero		1
	.zero		1


	//----- nvinfo : EIATTR_SYSCALL_OFFSETS
	.align		4
        /*0084*/ 	.byte	0x04, 0x46
        /*0086*/ 	.short	(.L_33 - .L_32)


	//   ....[0]....
.L_32:
        /*0088*/ 	.word	0x00000150


	//   ....[1]....
        /*008c*/ 	.word	0x00000280


	//----- nvinfo : EIATTR_EXIT_INSTR_OFFSETS
	.align		4
.L_33:
        /*0090*/ 	.byte	0x04, 0x1c
        /*0092*/ 	.short	(.L_35 - .L_34)


	//   ....[0]....
.L_34:
        /*0094*/ 	.word	0x00000ab0


	//   ....[1]....
        /*0098*/ 	.word	0x00000b20


	//----- nvinfo : EIATTR_CRS_STACK_SIZE
	.align		4
.L_35:
        /*009c*/ 	.byte	0x04, 0x1e
        /*009e*/ 	.short	(.L_37 - .L_36)
.L_36:
        /*00a0*/ 	.word	0x00000000


	//----- nvinfo : EIATTR_CBANK_PARAM_SIZE
	.align		4
.L_37:
        /*00a4*/ 	.byte	0x03, 0x19
        /*00a6*/ 	.short	0x0024


	//----- nvinfo : EIATTR_PARAM_CBANK
	.align		4
        /*00a8*/ 	.byte	0x04, 0x0a
        /*00aa*/ 	.short	(.L_39 - .L_38)
	.align		4
.L_38:
        /*00ac*/ 	.word	index@(.nv.constant0._Z19tiled_matmul_kernelPfS_S_iii)
        /*00b0*/ 	.short	0x0380
        /*00b2*/ 	.short	0x0024


	//----- nvinfo : EIATTR_SW_WAR
	.align		4
.L_39:
        /*00b4*/ 	.byte	0x04, 0x36
        /*00b6*/ 	.short	(.L_41 - .L_40)
.L_40:
        /*00b8*/ 	.word	0x00000008
.L_41:


//--------------------- .nv.info._Z13matmul_kernelPfS_S_iii --------------------------
	.section	.nv.info._Z13matmul_kernelPfS_S_iii,"",@"SHT_CUDA_INFO"
	.sectionflags	@""
	.align	4


	//----- nvinfo : EIATTR_CUDA_API_VERSION
	.align		4
        /*0000*/ 	.byte	0x04, 0x37
        /*0002*/ 	.short	(.L_43 - .L_42)
.L_42:
        /*0004*/ 	.word	0x00000082


	//----- nvinfo : EIATTR_KPARAM_INFO
	.align		4
.L_43:
        /*0008*/ 	.byte	0x04, 0x17
        /*000a*/ 	.short	(.L_45 - .L_44)
.L_44:
        /*000c*/ 	.word	0x00000000
        /*0010*/ 	.short	0x0005
        /*0012*/ 	.short	0x0020
        /*0014*/ 	.byte	0x00, 0xf0, 0x11, 0x00


	//----- nvinfo : EIATTR_KPARAM_INFO
	.align		4
.L_45:
        /*0018*/ 	.byte	0x04, 0x17
        /*001a*/ 	.short	(.L_47 - .L_46)
.L_46:
        /*001c*/ 	.word	0x00000000
        /*0020*/ 	.short	0x0004
        /*0022*/ 	.short	0x001c
        /*0024*/ 	.byte	0x00, 0xf0, 0x11, 0x00


	//----- nvinfo : EIATTR_KPARAM_INFO
	.align		4
.L_47:
        /*0028*/ 	.byte	0x04, 0x17
        /*002a*/ 	.short	(.L_49 - .L_48)
.L_48:
        /*002c*/ 	.word	0x00000000
        /*0030*/ 	.short	0x0003
        /*0032*/ 	.short	0x0018
        /*0034*/ 	.byte	0x00, 0xf0, 0x11, 0x00


	//----- nvinfo : EIATTR_KPARAM_INFO
	.align		4
.L_49:
        /*0038*/ 	.byte	0x04, 0x17
        /*003a*/ 	.short	(.L_51 - .L_50)
.L_50:
        /*003c*/ 	.word	0x00000000
        /*0040*/ 	.short	0x0002
        /*0042*/ 	.short	0x0010
        /*0044*/ 	.byte	0x00, 0xf5, 0x21, 0x00


	//----- nvinfo : EIATTR_KPARAM_INFO
	.align		4
.L_51:
        /*0048*/ 	.byte	0x04, 0x17
        /*004a*/ 	.short	(.L_53 - .L_52)
.L_52:
        /*004c*/ 	.word	0x00000000
        /*0050*/ 	.short	0x0001
        /*0052*/ 	.short	0x0008
        /*0054*/ 	.byte	0x00, 0xf5, 0x21, 0x00


	//----- nvinfo : EIATTR_KPARAM_INFO
	.align		4
.L_53:
        /*0058*/ 	.byte	0x04, 0x17
        /*005a*/ 	.short	(.L_55 - .L_54)
.L_54:
        /*005c*/ 	.word	0x00000000
        /*0060*/ 	.short	0x0000
        /*0062*/ 	.short	0x0000
        /*0064*/ 	.byte	0x00, 0xf5, 0x21, 0x00


	//----- nvinfo : EIATTR_SPARSE_MMA_MASK
	.align		4
.L_55:
        /*0068*/ 	.byte	0x03, 0x50
        /*006a*/ 	.short	0x0000


	//----- nvinfo : EIATTR_MAXREG_COUNT
	.align		4
        /*006c*/ 	.byte	0x03, 0x1b
        /*006e*/ 	.short	0x00ff


	//----- nvinfo : EIATTR_MERCURY_ISA_VERSION
	.align		4
        /*0070*/ 	.byte	0x03, 0x5f
        /*0072*/ 	.short	0x0101


	//----- nvinfo : EIATTR_VRC_CTA_INIT_COUNT
	.align		4
        /*0074*/ 	.byte	0x02, 0x4a
	.zero		1
	.zero		1


	//----- nvinfo : EIATTR_EXIT_INSTR_OFFSETS
	.align		4
        /*0078*/ 	.byte	0x04, 0x1c
        /*007a*/ 	.short	(.L_57 - .L_56)


	//   ....[0]....
.L_56:
        /*007c*/ 	.word	0x000000d0


	//   ....[1]....
        /*0080*/ 	.word	0x00000850


	//----- nvinfo : EIATTR_CBANK_PARAM_SIZE
	.align		4
.L_57:
        /*0084*/ 	.byte	0x03, 0x19
        /*0086*/ 	.short	0x0024


	//----- nvinfo : EIATTR_PARAM_CBANK
	.align		4
        /*0088*/ 	.byte	0x04, 0x0a
        /*008a*/ 	.short	(.L_59 - .L_58)
	.align		4
.L_58:
        /*008c*/ 	.word	index@(.nv.constant0._Z13matmul_kernelPfS_S_iii)
        /*0090*/ 	.short	0x0380
        /*0092*/ 	.short	0x0024


	//----- nvinfo : EIATTR_SW_WAR
	.align		4
.L_59:
        /*0094*/ 	.byte	0x04, 0x36
        /*0096*/ 	.short	(.L_61 - .L_60)
.L_60:
        /*0098*/ 	.word	0x00000008
.L_61:


//--------------------- .nv.callgraph             --------------------------
	.section	.nv.callgraph,"",@"SHT_CUDA_CALLGRAPH"
	.align	4
	.sectionentsize	8
	.align		4
        /*0000*/ 	.word	0x00000000
	.align		4
        /*0004*/ 	.word	0xffffffff
	.align		4
        /*0008*/ 	.word	index@(_Z19tiled_matmul_kernelPfS_S_iii)
	.align		4
        /*000c*/ 	.word	index@(__assertfail)
	.align		4
        /*0010*/ 	.word	0x00000000
	.align		4
        /*0014*/ 	.word	0xfffffffe
	.align		4
        /*0018*/ 	.word	0x00000000
	.align		4
        /*001c*/ 	.word	0xfffffffd
	.align		4
        /*0020*/ 	.word	0x00000000
	.align		4
        /*0024*/ 	.word	0xfffffffc


//--------------------- .nv.constant4             --------------------------
	.section	.nv.constant4,"a",@progbits
	.align	8
	.align		8
.nv.constant4:
        /*0000*/ 	.dword	__assertfail
	.align		8
        /*0008*/ 	.dword	__unnamed_1
	.align		8
        /*0010*/ 	.dword	$str
	.align		8
        /*0018*/ 	.dword	$str$1
	.align		8
        /*0020*/ 	.dword	$str$2


//--------------------- .text._Z19tiled_matmul_kernelPfS_S_iii --------------------------
	.section	.text._Z19tiled_matmul_kernelPfS_S_iii,"ax",@progbits
	.align	128
        .global         _Z19tiled_matmul_kernelPfS_S_iii
        .type           _Z19tiled_matmul_kernelPfS_S_iii,@function
        .size           _Z19tiled_matmul_kernelPfS_S_iii,(.L_x_10 - _Z19tiled_matmul_kernelPfS_S_iii)
        .other          _Z19tiled_matmul_kernelPfS_S_iii,@"STO_CUDA_ENTRY STV_DEFAULT"
_Z19tiled_matmul_kernelPfS_S_iii:
.text._Z19tiled_matmul_kernelPfS_S_iii:
[----:B------:R-:W0:Y:S01]  /*0000*/  LDC R1, c[0x0][0x37c] ;  /* 0x0000df00ff017b82 */ /* 0x000e220000000800 */
[----:B------:R-:W1:Y:S01]  /*0010*/  LDCU UR4, c[0x0][0x360] ;  /* 0x00006c00ff0477ac */ /* 0x000e620008000800 */
[----:B------:R-:W2:Y:S01]  /*0020*/  LDCU UR38, c[0x0][0x3a0] ;  /* 0x00007400ff2677ac */ /* 0x000ea20008000800 */
[----:B------:R-:W3:Y:S01]  /*0030*/  LDCU.64 UR36, c[0x0][0x398] ;  /* 0x00007300ff2477ac */ /* 0x000ee20008000a00 */
[----:B-1----:R-:W-:-:S09]  /*0040*/  UISETP.NE.AND UP0, UPT, UR4, 0x20, UPT ;  /* 0x000000200400788c */ /* 0x002fd2000bf05270 */
[----:B--23--:R-:W-:Y:S05]  /*0050*/  BRA.U !UP0, `(.L_x_0) ;  /* 0x0000000108407547 */ /* 0x00cfea000b800000 */
[----:B------:R-:W-:Y:S01]  /*0060*/  MOV R0, 0x0 ;  /* 0x0000000000007802 */ /* 0x000fe20000000f00 */
[----:B------:R-:W1:Y:S01]  /*0070*/  LDCU.64 UR4, c[0x4][0x10] ;  /* 0x01000200ff0477ac */ /* 0x000e620008000a00 */
[----:B------:R-:W-:Y:S01]  /*0080*/  HFMA2 R8, -RZ, RZ, 0, 2.443790435791015625e-06 ;  /* 0x00000029ff087431 */ /* 0x000fe200000001ff */
[----:B------:R-:W-:Y:S01]  /*0090*/  MOV R12, 0x1 ;  /* 0x00000001000c7802 */ /* 0x000fe20000000f00 */
[----:B------:R2:W3:Y:S01]  /*00a0*/  LDC.64 R2, c[0x4][R0] ;  /* 0x0100000000027b82 */ /* 0x0004e20000000a00 */
[----:B------:R-:W4:Y:S01]  /*00b0*/  LDCU.64 UR6, c[0x4][0x18] ;  /* 0x01000300ff0677ac */ /* 0x000f220008000a00 */
[----:B------:R-:W-:Y:S01]  /*00c0*/  IMAD.MOV.U32 R13, RZ, RZ, RZ ;  /* 0x000000ffff0d7224 */ /* 0x000fe200078e00ff */
[----:B------:R-:W5:Y:S01]  /*00d0*/  LDCU.64 UR8, c[0x4][0x8] ;  /* 0x01000100ff0877ac */ /* 0x000f620008000a00 */
[----:B-1----:R-:W-:Y:S02]  /*00e0*/  MOV R4, UR4 ;  /* 0x0000000400047c02 */ /* 0x002fe40008000f00 */
[----:B------:R-:W-:-:S02]  /*00f0*/  MOV R5, UR5 ;  /* 0x0000000500057c02 */ /* 0x000fc40008000f00 */
[----:B----4-:R-:W-:Y:S02]  /*0100*/  MOV R6, UR6 ;  /* 0x0000000600067c02 */ /* 0x010fe40008000f00 */
[----:B------:R-:W-:Y:S01]  /*0110*/  MOV R7, UR7 ;  /* 0x0000000700077c02 */ /* 0x000fe20008000f00 */
[----:B-----5:R-:W-:Y:S01]  /*0120*/  IMAD.U32 R10, RZ, RZ, UR8 ;  /* 0x00000008ff0a7e24 */ /* 0x020fe2000f8e00ff */
[----:B--2---:R-:W-:-:S07]  /*0130*/  MOV R11, UR9 ;  /* 0x00000009000b7c02 */ /* 0x004fce0008000f00 */
[----:B------:R-:W-:-:S07]  /*0140*/  LEPC R20, `(.L_x_0) ;  /* 0x000000001014794e */ /* 0x000fce0000000000 */
[----:B0--3--:R-:W-:Y:S05]  /*0150*/  CALL.ABS.NOINC R2 ;  /* 0x0000000002007343 */ /* 0x009fea0003c00000 */
.L_x_0:
[----:B------:R-:W1:Y:S02]  /*0160*/  LDCU UR4, c[0x0][0x364] ;  /* 0x00006c80ff0477ac */ /* 0x000e640008000800 */
[----:B-1----:R-:W-:-:S09]  /*0170*/  UISETP.NE.AND UP0, UPT, UR4, 0x20, UPT ;  /* 0x000000200400788c */ /* 0x002fd2000bf05270 */
[----:B------:R-:W-:Y:S05]  /*0180*/  BRA.U !UP0, `(.L_x_1) ;  /* 0x0000000108407547 */ /* 0x000fea000b800000 */
[----:B------:R-:W-:Y:S01]  /*0190*/  MOV R0, 0x0 ;  /* 0x0000000000007802 */ /* 0x000fe20000000f00 */
[----:B------:R-:W1:Y:S01]  /*01a0*/  LDCU.64 UR4, c[0x4][0x20] ;  /* 0x01000400ff0477ac */ /* 0x000e620008000a00 */
[----:B------:R-:W-:Y:S02]  /*01b0*/  HFMA2 R8, -RZ, RZ, 0, 2.50339508056640625e-06 ;  /* 0x0000002aff087431 */ /* 0x000fe400000001ff */
[----:B------:R-:W-:Y:S01]  /*01c0*/  IMAD.MOV.U32 R12, RZ, RZ, 0x1 ;  /* 0x00000001ff0c7424 */ /* 0x000fe200078e00ff */
[----:B------:R2:W3:Y:S01]  /*01d0*/  LDC.64 R2, c[0x4][R0] ;  /* 0x0100000000027b82 */ /* 0x0004e20000000a00 */
[----:B------:R-:W4:Y:S01]  /*01e0*/  LDCU.64 UR6, c[0x4][0x18] ;  /* 0x01000300ff0677ac */ /* 0x000f220008000a00 */
[----:B------:R-:W-:Y:S01]  /*01f0*/  MOV R13, RZ ;  /* 0x000000ff000d7202 */ /* 0x000fe20000000f00 */
[----:B------:R-:W5:Y:S01]  /*0200*/  LDCU.64 UR8, c[0x4][0x8] ;  /* 0x01000100ff0877ac */ /* 0x000f620008000a00 */
[----:B-1----:R-:W-:Y:S02]  /*0210*/  MOV R4, UR4 ;  /* 0x0000000400047c02 */ /* 0x002fe40008000f00 */
[----:B------:R-:W-:-:S02]  /*0220*/  MOV R5, UR5 ;  /* 0x0000000500057c02 */ /* 0x000fc40008000f00 */
[----:B----4-:R-:W-:Y:S01]  /*0230*/  MOV R6, UR6 ;  /* 0x0000000600067c02 */ /* 0x010fe20008000f00 */
[----:B------:R-:W-:Y:S01]  /*0240*/  IMAD.U32 R7, RZ, RZ, UR7 ;  /* 0x00000007ff077e24 */ /* 0x000fe2000f8e00ff */
[----:B-----5:R-:W-:Y:S02]  /*0250*/  MOV R10, UR8 ;  /* 0x00000008000a7c02 */ /* 0x020fe40008000f00 */
[----:B--2---:R-:W-:-:S07]  /*0260*/  MOV R11, UR9 ;  /* 0x00000009000b7c02 */ /* 0x004fce0008000f00 */
[----:B------:R-:W-:-:S07]  /*0270*/  LEPC R20, `(.L_x_1) ;  /* 0x000000001014794e */ /* 0x000fce0000000000 */
[----:B0--3--:R-:W-:Y:S05]  /*0280*/  CALL.ABS.NOINC R2 ;  /* 0x0000000002007343 */ /* 0x009fea0003c00000 */
.L_x_1:
[----:B------:R-:W1:Y:S01]  /*0290*/  LDCU UR4, c[0x0][0x39c] ;  /* 0x00007380ff0477ac */ /* 0x000e620008000800 */
[----:B------:R-:W2:Y:S01]  /*02a0*/  S2R R0, SR_TID.Y ;  /* 0x0000000000007919 */ /* 0x000ea20000002200 */
[----:B------:R-:W3:Y:S01]  /*02b0*/  LDC.64 R20, c[0x0][0x358] ;  /* 0x0000d600ff147b82 */ /* 0x000ee20000000a00 */
[----:B------:R-:W-:Y:S01]  /*02c0*/  HFMA2 R25, -RZ, RZ, 0, 0 ;  /* 0x00000000ff197431 */ /* 0x000fe200000001ff */
[----:B------:R-:W2:Y:S01]  /*02d0*/  S2R R19, SR_CTAID.Y ;  /* 0x0000000000137919 */ /* 0x000ea20000002600 */
[----:B------:R-:W4:Y:S01]  /*02e0*/  S2R R2, SR_TID.X ;  /* 0x0000000000027919 */ /* 0x000f220000002100 */
[----:B------:R-:W4:Y:S01]  /*02f0*/  S2R R5, SR_CTAID.X ;  /* 0x0000000000057919 */ /* 0x000f220000002500 */
[----:B-1----:R-:W-:-:S05]  /*0300*/  I2FP.F32.S32 R3, UR4 ;  /* 0x0000000400037c45 */ /* 0x002fca0008201400 */
[----:B------:R-:W-:-:S04]  /*0310*/  FMUL R3, R3, 0.03125 ;  /* 0x3d00000003037820 */ /* 0x000fc80000400000 */
[----:B------:R-:W1:Y:S01]  /*0320*/  FRND.CEIL R6, R3 ;  /* 0x0000000300067307 */ /* 0x000e620000209000 */
[----:B--2---:R-:W-:Y:S02]  /*0330*/  LEA R19, R19, R0, 0x5 ;  /* 0x0000000013137211 */ /* 0x004fe400078e28ff */
[----:B-1----:R-:W-:Y:S01]  /*0340*/  FSETP.GT.AND P0, PT, R6, RZ, PT ;  /* 0x000000ff0600720b */ /* 0x002fe20003f04000 */
[----:B----4-:R-:W-:-:S12]  /*0350*/  IMAD R16, R5, 0x20, R2 ;  /* 0x0000002005107824 */ /* 0x010fd800078e0202 */
[----:B---3--:R-:W-:Y:S05]  /*0360*/  @!P0 BRA `(.L_x_2) ;  /* 0x0000000400c08947 */ /* 0x008fea0003800000 */
[----:B------:R-:W1:Y:S01]  /*0370*/  S2UR UR6, SR_CgaCtaId ;  /* 0x00000000000679c3 */ /* 0x000e620000008800 */
[----:B------:R-:W-:Y:S01]  /*0380*/  UMOV UR4, 0x400 ;  /* 0x0000040000047882 */ /* 0x000fe20000000000 */
[----:B------:R-:W-:Y:S01]  /*0390*/  MOV R25, RZ ;  /* 0x000000ff00197202 */ /* 0x000fe20000000f00 */
[----:B------:R-:W-:Y:S01]  /*03a0*/  UIADD3 UR5, UPT, UPT, UR4, 0x1000, URZ ;  /* 0x0000100004057890 */ /* 0x000fe2000fffe0ff */
[----:B------:R-:W-:Y:S01]  /*03b0*/  MOV R5, RZ ;  /* 0x000000ff00057202 */ /* 0x000fe20000000f00 */
[----:B-1----:R-:W-:Y:S02]  /*03c0*/  ULEA UR4, UR6, UR4, 0x18 ;  /* 0x0000000406047291 */ /* 0x002fe4000f8ec0ff */
[----:B------:R-:W-:-:S04]  /*03d0*/  ULEA UR5, UR6, UR5, 0x18 ;  /* 0x0000000506057291 */ /* 0x000fc8000f8ec0ff */
[----:B------:R-:W-:Y:S02]  /*03e0*/  LEA R17, R0, UR4, 0x7 ;  /* 0x0000000400117c11 */ /* 0x000fe4000f8e38ff */
[C---:B------:R-:W-:Y:S02]  /*03f0*/  LEA R7, R2.reuse, UR5, 0x2 ;  /* 0x0000000502077c11 */ /* 0x040fe4000f8e10ff */
[----:B------:R-:W-:Y:S02]  /*0400*/  LEA R4, R2, R17, 0x2 ;  /* 0x0000001102047211 */ /* 0x000fe400078e10ff */
[----:B------:R-:W-:-:S07]  /*0410*/  LEA R3, R0, R7, 0x7 ;  /* 0x0000000700037211 */ /* 0x000fce00078e38ff */
.L_x_3:
[C---:B------:R-:W-:Y:S01]  /*0420*/  IMAD R12, R5.reuse, 0x20, R2 ;  /* 0x00000020050c7824 */ /* 0x040fe200078e0202 */
[----:B------:R-:W-:Y:S02]  /*0430*/  LEA R15, R5, R0, 0x5 ;  /* 0x00000000050f7211 */ /* 0x000fe400078e28ff */
[----:B------:R-:W-:Y:S02]  /*0440*/  MOV R29, RZ ;  /* 0x000000ff001d7202 */ /* 0x000fe40000000f00 */
[----:B------:R-:W-:Y:S02]  /*0450*/  ISETP.GE.AND P0, PT, R12, UR37, PT ;  /* 0x000000250c007c0c */ /* 0x000fe4000bf06270 */
[----:B------:R-:W-:Y:S02]  /*0460*/  ISETP.GE.AND P1, PT, R15, UR37, PT ;  /* 0x000000250f007c0c */ /* 0x000fe4000bf26270 */
[----:B------:R-:W-:Y:S02]  /*0470*/  ISETP.GE.OR P0, PT, R19, UR36, P0 ;  /* 0x0000002413007c0c */ /* 0x000fe40008706670 */
[----:B------:R-:W-:-:S11]  /*0480*/  ISETP.GE.OR P1, PT, R16, UR38, P1 ;  /* 0x0000002610007c0c */ /* 0x000fd60008f26670 */
[----:B------:R-:W1:Y:S01]  /*0490*/  @!P0 LDC.64 R8, c[0x0][0x380] ;  /* 0x0000e000ff088b82 */ /* 0x000e620000000a00 */
[C---:B------:R-:W-:Y:S01]  /*04a0*/  @!P0 R2UR UR4, R20.reuse ;  /* 0x00000000140482ca */ /* 0x040fe200000e0000 */
[----:B------:R-:W-:Y:S01]  /*04b0*/  @!P0 IMAD R13, R19, UR37, R12 ;  /* 0x00000025130d8c24 */ /* 0x000fe2000f8e020c */
[C---:B------:R-:W-:Y:S02]  /*04c0*/  @!P0 R2UR UR5, R21.reuse ;  /* 0x00000000150582ca */ /* 0x040fe400000e0000 */
[----:B------:R-:W-:Y:S02]  /*04d0*/  @!P1 R2UR UR6, R20 ;  /* 0x00000000140692ca */ /* 0x000fe400000e0000 */
[----:B------:R-:W-:Y:S01]  /*04e0*/  @!P1 R2UR UR7, R21 ;  /* 0x00000000150792ca */ /* 0x000fe200000e0000 */
[----:B------:R-:W2:Y:S01]  /*04f0*/  @!P1 LDC.64 R10, c[0x0][0x388] ;  /* 0x0000e200ff0a9b82 */ /* 0x000ea20000000a00 */
[----:B------:R-:W-:Y:S02]  /*0500*/  HFMA2 R24, -RZ, RZ, 0, 0 ;  /* 0x00000000ff187431 */ /* 0x000fe400000001ff */
[----:B-1----:R-:W-:-:S04]  /*0510*/  @!P0 IMAD.WIDE R8, R13, 0x4, R8 ;  /* 0x000000040d088825 */ /* 0x002fc800078e0208 */
[----:B------:R-:W-:Y:S01]  /*0520*/  @!P1 IMAD R13, R15, UR38, R16 ;  /* 0x000000260f0d9c24 */ /* 0x000fe2000f8e0210 */
[----:B------:R-:W3:Y:S03]  /*0530*/  @!P0 LDG.E R29, desc[UR4][R8.64] ;  /* 0x00000004081d8981 */ /* 0x000ee6000c1e1900 */
[----:B--2---:R-:W-:-:S05]  /*0540*/  @!P1 IMAD.WIDE R10, R13, 0x4, R10 ;  /* 0x000000040d0a9825 */ /* 0x004fca00078e020a */
[----:B------:R-:W2:Y:S01]  /*0550*/  @!P1 LDG.E R24, desc[UR6][R10.64] ;  /* 0x000000060a189981 */ /* 0x000ea2000c1e1900 */
[----:B------:R-:W-:Y:S05]  /*0560*/  WARPSYNC.ALL ;  /* 0x0000000000007948 */ /* 0x000fea0003800000 */
[----:B------:R-:W-:Y:S01]  /*0570*/  IADD3 R5, PT, PT, R5, 0x1, RZ ;  /* 0x0000000105057810 */ /* 0x000fe20007ffe0ff */
[----:B---3--:R-:W-:Y:S04]  /*0580*/  STS [R4], R29 ;  /* 0x0000001d04007388 */ /* 0x008fe80000000800 */
[----:B--2---:R-:W-:Y:S01]  /*0590*/  STS [R3], R24 ;  /* 0x0000001803007388 */ /* 0x004fe20000000800 */
[----:B------:R-:W-:Y:S06]  /*05a0*/  BAR.SYNC.DEFER_BLOCKING 0x0 ;  /* 0x0000000000007b1d */ /* 0x000fec0000010000 */
[----:B------:R-:W-:Y:S04]  /*05b0*/  LDS R22, [R7] ;  /* 0x0000000007167984 */ /* 0x000fe80000000800 */
[----:B------:R-:W1:Y:S04]  /*05c0*/  LDS.128 R12, [R17] ;  /* 0x00000000110c7984 */ /* 0x000e680000000c00 */
[----:B------:R-:W2:Y:S04]  /*05d0*/  LDS R26, [R7+0x80] ;  /* 0x00008000071a7984 */ /* 0x000ea80000000800 */
[----:B------:R-:W3:Y:S04]  /*05e0*/  LDS R27, [R7+0x100] ;  /* 0x00010000071b7984 */ /* 0x000ee80000000800 */
[----:B------:R-:W4:Y:S04]  /*05f0*/  LDS R18, [R7+0x180] ;  /* 0x0001800007127984 */ /* 0x000f280000000800 */
[----:B------:R-:W-:Y:S04]  /*0600*/  LDS R23, [R7+0x200] ;  /* 0x0002000007177984 */ /* 0x000fe80000000800 */
[----:B------:R-:W5:Y:S04]  /*0610*/  LDS.128 R8, [R17+0x10] ;  /* 0x0000100011087984 */ /* 0x000f680000000c00 */
[----:B------:R-:W-:Y:S01]  /*0620*/  LDS R24, [R7+0x380] ;  /* 0x0003800007187984 */ /* 0x000fe20000000800 */
[----:B-1----:R-:W-:-:S03]  /*0630*/  FFMA R12, R12, R22, R25 ;  /* 0x000000160c0c7223 */ /* 0x002fc60000000019 */
[----:B------:R-:W1:Y:S04]  /*0640*/  LDS R22, [R7+0x280] ;  /* 0x0002800007167984 */ /* 0x000e680000000800 */
[----:B------:R-:W0:Y:S01]  /*0650*/  LDS R25, [R7+0x300] ;  /* 0x0003000007197984 */ /* 0x000e220000000800 */
[----:B--2---:R-:W-:-:S03]  /*0660*/  FFMA R12, R26, R13, R12 ;  /* 0x0000000d1a0c7223 */ /* 0x004fc6000000000c */
[----:B------:R-:W-:Y:S01]  /*0670*/  LDS R26, [R7+0x580] ;  /* 0x00058000071a7984 */ /* 0x000fe20000000800 */
[----:B---3--:R-:W-:-:S04]  /*0680*/  FFMA R27, R27, R14, R12 ;  /* 0x0000000e1b1b7223 */ /* 0x008fc8000000000c */
[----:B----4-:R-:W-:Y:S02]  /*0690*/  FFMA R29, R18, R15, R27 ;  /* 0x0000000f121d7223 */ /* 0x010fe4000000001b */
[----:B------:R-:W-:Y:S04]  /*06a0*/  LDS R27, [R7+0x400] ;  /* 0x00040000071b7984 */ /* 0x000fe80000000800 */
[----:B------:R-:W2:Y:S01]  /*06b0*/  LDS.128 R12, [R17+0x20] ;  /* 0x00002000110c7984 */ /* 0x000ea20000000c00 */
[----:B-----5:R-:W-:-:S03]  /*06c0*/  FFMA R23, R8, R23, R29 ;  /* 0x0000001708177223 */ /* 0x020fc6000000001d */
[----:B------:R-:W3:Y:S01]  /*06d0*/  LDS R18, [R7+0x480] ;  /* 0x0004800007127984 */ /* 0x000ee20000000800 */
[----:B-1----:R-:W-:-:S03]  /*06e0*/  FFMA R22, R22, R9, R23 ;  /* 0x0000000916167223 */ /* 0x002fc60000000017 */
[----:B------:R-:W1:Y:S01]  /*06f0*/  LDS R23, [R7+0x500] ;  /* 0x0005000007177984 */ /* 0x000e620000000800 */
[----:B0-----:R-:W-:-:S03]  /*0700*/  FFMA R25, R25, R10, R22 ;  /* 0x0000000a19197223 */ /* 0x001fc60000000016 */
[----:B------:R-:W-:Y:S01]  /*0710*/  LDS R22, [R7+0x680] ;  /* 0x0006800007167984 */ /* 0x000fe20000000800 */
[----:B------:R-:W-:-:S03]  /*0720*/  FFMA R29, R24, R11, R25 ;  /* 0x0000000b181d7223 */ /* 0x000fc60000000019 */
[----:B------:R-:W-:Y:S04]  /*0730*/  LDS R25, [R7+0x600] ;  /* 0x0006000007197984 */ /* 0x000fe80000000800 */
[----:B------:R-:W0:Y:S04]  /*0740*/  LDS.128 R8, [R17+0x30] ;  /* 0x0000300011087984 */ /* 0x000e280000000c00 */
[----:B------:R-:W-:Y:S01]  /*0750*/  LDS R24, [R7+0x780] ;  /* 0x0007800007187984 */ /* 0x000fe20000000800 */
[----:B--2---:R-:W-:-:S04]  /*0760*/  FFMA R27, R12, R27, R29 ;  /* 0x0000001b0c1b7223 */ /* 0x004fc8000000001d */
[----:B---3--:R-:W-:Y:S02]  /*0770*/  FFMA R18, R18, R13, R27 ;  /* 0x0000000d12127223 */ /* 0x008fe4000000001b */
[----:B------:R-:W2:Y:S02]  /*0780*/  LDS R27, [R7+0x700] ;  /* 0x00070000071b7984 */ /* 0x000ea40000000800 */
[----:B-1----:R-:W-:Y:S02]  /*0790*/  FFMA R23, R23, R14, R18 ;  /* 0x0000000e17177223 */ /* 0x002fe40000000012 */
[----:B------:R-:W-:Y:S02]  /*07a0*/  LDS R18, [R7+0x880] ;  /* 0x0008800007127984 */ /* 0x000fe40000000800 */
[----:B------:R-:W-:Y:S02]  /*07b0*/  FFMA R29, R26, R15, R23 ;  /* 0x0000000f1a1d7223 */ /* 0x000fe40000000017 */
[----:B------:R-:W-:Y:S04]  /*07c0*/  LDS R23, [R7+0x800] ;  /* 0x0008000007177984 */ /* 0x000fe80000000800 */
[----:B------:R-:W1:Y:S01]  /*07d0*/  LDS.128 R12, [R17+0x40] ;  /* 0x00004000110c7984 */ /* 0x000e620000000c00 */
[----:B0-----:R-:W-:-:S03]  /*07e0*/  FFMA R25, R8, R25, R29 ;  /* 0x0000001908197223 */ /* 0x001fc6000000001d */
[----:B------:R-:W0:Y:S04]  /*07f0*/  LDS R29, [R7+0x900] ;  /* 0x00090000071d7984 */ /* 0x000e280000000800 */
[----:B------:R-:W3:Y:S01]  /*0800*/  LDS R26, [R7+0x980] ;  /* 0x00098000071a7984 */ /* 0x000ee20000000800 */
[----:B------:R-:W-:-:S03]  /*0810*/  FFMA R22, R22, R9, R25 ;  /* 0x0000000916167223 */ /* 0x000fc60000000019 */
[----:B------:R-:W-:Y:S01]  /*0820*/  LDS R25, [R7+0xa00] ;  /* 0x000a000007197984 */ /* 0x000fe20000000800 */
[----:B--2---:R-:W-:-:S03]  /*0830*/  FFMA R27, R27, R10, R22 ;  /* 0x0000000a1b1b7223 */ /* 0x004fc60000000016 */
[----:B------:R-:W-:Y:S01]  /*0840*/  LDS R22, [R7+0xa80] ;  /* 0x000a800007167984 */ /* 0x000fe20000000800 */
[----:B------:R-:W-:-:S03]  /*0850*/  FFMA R27, R24, R11, R27 ;  /* 0x0000000b181b7223 */ /* 0x000fc6000000001b */
[----:B------:R-:W2:Y:S04]  /*0860*/  LDS.128 R8, [R17+0x50] ;  /* 0x0000500011087984 */ /* 0x000ea80000000c00 */
[----:B------:R-:W-:Y:S01]  /*0870*/  LDS R24, [R7+0xb80] ;  /* 0x000b800007187984 */ /* 0x000fe20000000800 */
[----:B-1----:R-:W-:-:S03]  /*0880*/  FFMA R23, R12, R23, R27 ;  /* 0x000000170c177223 */ /* 0x002fc6000000001b */
[----:B------:R-:W-:Y:S01]  /*0890*/  LDS R27, [R7+0xc00] ;  /* 0x000c0000071b7984 */ /* 0x000fe20000000800 */
[----:B------:R-:W-:-:S03]  /*08a0*/  FFMA R18, R18, R13, R23 ;  /* 0x0000000d12127223 */ /* 0x000fc60000000017 */
[----:B------:R-:W1:Y:S01]  /*08b0*/  LDS R23, [R7+0xb00] ;  /* 0x000b000007177984 */ /* 0x000e620000000800 */
[----:B0-----:R-:W-:-:S03]  /*08c0*/  FFMA R29, R29, R14, R18 ;  /* 0x0000000e1d1d7223 */ /* 0x001fc60000000012 */
[----:B------:R-:W-:Y:S01]  /*08d0*/  LDS R18, [R7+0xc80] ;  /* 0x000c800007127984 */ /* 0x000fe20000000800 */
[----:B---3--:R-:W-:-:S03]  /*08e0*/  FFMA R29, R26, R15, R29 ;  /* 0x0000000f1a1d7223 */ /* 0x008fc6000000001d */
[----:B------:R-:W0:Y:S01]  /*08f0*/  LDS.128 R12, [R17+0x60] ;  /* 0x00006000110c7984 */ /* 0x000e220000000c00 */
[----:B--2---:R-:W-:-:S04]  /*0900*/  FFMA R25, R8, R25, R29 ;  /* 0x0000001908197223 */ /* 0x004fc8000000001d */
[----:B------:R-:W-:Y:S02]  /*0910*/  FFMA R22, R22, R9, R25 ;  /* 0x0000000916167223 */ /* 0x000fe40000000019 */
[----:B------:R-:W2:Y:S02]  /*0920*/  LDS R25, [R7+0xd00] ;  /* 0x000d000007197984 */ /* 0x000ea40000000800 */
[----:B-1----:R-:W-:Y:S02]  /*0930*/  FFMA R23, R23, R10, R22 ;  /* 0x0000000a17177223 */ /* 0x002fe40000000016 */
[----:B------:R-:W1:Y:S02]  /*0940*/  LDS R22, [R7+0xd80] ;  /* 0x000d800007167984 */ /* 0x000e640000000800 */
[----:B------:R-:W-:Y:S02]  /*0950*/  FFMA R29, R24, R11, R23 ;  /* 0x0000000b181d7223 */ /* 0x000fe40000000017 */
[----:B------:R-:W-:Y:S04]  /*0960*/  LDS R23, [R7+0xe00] ;  /* 0x000e000007177984 */ /* 0x000fe80000000800 */
[----:B------:R-:W3:Y:S01]  /*0970*/  LDS.128 R8, [R17+0x70] ;  /* 0x0000700011087984 */ /* 0x000ee20000000c00 */
[----:B0-----:R-:W-:-:S03]  /*0980*/  FFMA R27, R12, R27, R29 ;  /* 0x0000001b0c1b7223 */ /* 0x001fc6000000001d */
[----:B------:R-:W0:Y:S01]  /*0990*/  LDS R12, [R7+0xe80] ;  /* 0x000e8000070c7984 */ /* 0x000e220000000800 */
[----:B------:R-:W-:-:S03]  /*09a0*/  FFMA R24, R18, R13, R27 ;  /* 0x0000000d12187223 */ /* 0x000fc6000000001b */
[----:B------:R-:W4:Y:S04]  /*09b0*/  LDS R13, [R7+0xf00] ;  /* 0x000f0000070d7984 */ /* 0x000f280000000800 */
[----:B------:R-:W5:Y:S01]  /*09c0*/  LDS R18, [R7+0xf80] ;  /* 0x000f800007127984 */ /* 0x000f620000000800 */
[----:B--2---:R-:W-:-:S04]  /*09d0*/  FFMA R25, R25, R14, R24 ;  /* 0x0000000e19197223 */ /* 0x004fc80000000018 */
[----:B-1----:R-:W-:-:S04]  /*09e0*/  FFMA R15, R22, R15, R25 ;  /* 0x0000000f160f7223 */ /* 0x002fc80000000019 */
[----:B---3--:R-:W-:Y:S01]  /*09f0*/  FFMA R15, R8, R23, R15 ;  /* 0x00000017080f7223 */ /* 0x008fe2000000000f */
[----:B------:R-:W-:Y:S01]  /*0a00*/  I2FP.F32.U32 R23, R5 ;  /* 0x0000000500177245 */ /* 0x000fe20000201000 */
[----:B------:R-:W-:Y:S03]  /*0a10*/  BAR.SYNC.DEFER_BLOCKING 0x0 ;  /* 0x0000000000007b1d */ /* 0x000fe60000010000 */
[----:B------:R-:W-:Y:S01]  /*0a20*/  FSETP.GT.AND P0, PT, R6, R23, PT ;  /* 0x000000170600720b */ /* 0x000fe20003f04000 */
[----:B0-----:R-:W-:-:S04]  /*0a30*/  FFMA R12, R12, R9, R15 ;  /* 0x000000090c0c7223 */ /* 0x001fc8000000000f */
[----:B----4-:R-:W-:-:S04]  /*0a40*/  FFMA R13, R13, R10, R12 ;  /* 0x0000000a0d0d7223 */ /* 0x010fc8000000000c */
[----:B-----5:R-:W-:-:S04]  /*0a50*/  FFMA R25, R18, R11, R13 ;  /* 0x0000000b12197223 */ /* 0x020fc8000000000d */
[----:B------:R-:W-:Y:S05]  /*0a60*/  @P0 BRA `(.L_x_3) ;  /* 0xfffffff8006c0947 */ /* 0x000fea000383ffff */
.L_x_2:
[----:B------:R-:W1:Y:S01]  /*0a70*/  LDC R5, c[0x0][0x3a0] ;  /* 0x0000e800ff057b82 */ /* 0x000e620000000800 */
[----:B------:R-:W2:Y:S01]  /*0a80*/  LDCU UR4, c[0x0][0x398] ;  /* 0x00007300ff0477ac */ /* 0x000ea20008000800 */
[----:B-1----:R-:W-:-:S04]  /*0a90*/  ISETP.GE.AND P0, PT, R16, R5, PT ;  /* 0x000000051000720c */ /* 0x002fc80003f06270 */
[----:B--2---:R-:W-:-:S13]  /*0aa0*/  ISETP.GE.OR P0, PT, R19, UR4, P0 ;  /* 0x0000000413007c0c */ /* 0x004fda0008706670 */
[----:B------:R-:W-:Y:S05]  /*0ab0*/  @P0 EXIT ;  /* 0x000000000000094d */ /* 0x000fea0003800000 */
[----:B------:R-:W1:Y:S01]  /*0ac0*/  LDC.64 R2, c[0x0][0x390] ;  /* 0x0000e400ff027b82 */ /* 0x000e620000000a00 */
[----:B------:R-:W-:Y:S01]  /*0ad0*/  R2UR UR4, R20 ;  /* 0x00000000140472ca */ /* 0x000fe200000e0000 */
[----:B------:R-:W-:Y:S01]  /*0ae0*/  IMAD R19, R19, R5, R16 ;  /* 0x0000000513137224 */ /* 0x000fe200078e0210 */
[----:B------:R-:W-:-:S03]  /*0af0*/  R2UR UR5, R21 ;  /* 0x00000000150572ca */ /* 0x000fc600000e0000 */
[----:B-1----:R-:W-:-:S10]  /*0b00*/  IMAD.WIDE R2, R19, 0x4, R2 ;  /* 0x0000000413027825 */ /* 0x002fd400078e0202 */
[----:B------:R-:W-:Y:S01]  /*0b10*/  STG.E desc[UR4][R2.64], R25 ;  /* 0x0000001902007986 */ /* 0x000fe2000c101904 */
[----:B------:R-:W-:Y:S05]  /*0b20*/  EXIT ;  /* 0x000000000000794d */ /* 0x000fea0003800000 */
.L_x_4:
[----:B------:R-:W-:-:S00]  /*0b30*/  BRA `(.L_x_4) ;  /* 0xfffffffc00fc7947 */ /* 0x000fc0000383ffff */
[----:B------:R-:W-:-:S00]  /*0b40*/  NOP ;  /* 0x0000000000007918 */ /* 0x000fc00000000000 */
        /* <DEDUP_REMOVED lines=11> */
.L_x_10:


//--------------------- .text._Z13matmul_kernelPfS_S_iii --------------------------
	.section	.text._Z13matmul_kernelPfS_S_iii,"ax",@progbits
	.align	128
        .global         _Z13matmul_kernelPfS_S_iii
        .type           _Z13matmul_kernelPfS_S_iii,@function
        .size           _Z13matmul_kernelPfS_S_iii,(.L_x_11 - _Z13matmul_kernelPfS_S_iii)
        .other          _Z13matmul_kernelPfS_S_iii,@"STO_CUDA_ENTRY STV_DEFAULT"
_Z13matmul_kernelPfS_S_iii:
.text._Z13matmul_kernelPfS_S_iii:
[----:B------:R-:W-:Y:S01]  /*0000*/  LDC R1, c[0x0][0x37c] ;  /* 0x0000df00ff017b82 */ /* 0x000fe20000000800 */
[----:B------:R-:W0:Y:S07]  /*0010*/  S2R R0, SR_CTAID.Y ;  /* 0x0000000000007919 */ /* 0x000e2e0000002600 */
[----:B------:R-:W1:Y:S01]  /*0020*/  LDC R15, c[0x0][0x3a0] ;  /* 0x0000e800ff0f7b82 */ /* 0x000e620000000800 */
[----:B------:R-:W0:Y:S01]  /*0030*/  LDCU UR4, c[0x0][0x364] ;  /* 0x00006c80ff0477ac */ /* 0x000e220008000800 */
[----:B------:R-:W0:Y:S01]  /*0040*/  S2R R3, SR_TID.Y ;  /* 0x0000000000037919 */ /* 0x000e220000002200 */
[----:B------:R-:W2:Y:S01]  /*0050*/  LDCU UR5, c[0x0][0x360] ;  /* 0x00006c00ff0577ac */ /* 0x000ea20008000800 */
[----:B------:R-:W2:Y:S01]  /*0060*/  S2R R14, SR_CTAID.X ;  /* 0x00000000000e7919 */ /* 0x000ea20000002500 */
[----:B------:R-:W3:Y:S01]  /*0070*/  LDCU UR6, c[0x0][0x398] ;  /* 0x00007300ff0677ac */ /* 0x000ee20008000800 */
[----:B------:R-:W2:Y:S01]  /*0080*/  S2R R5, SR_TID.X ;  /* 0x0000000000057919 */ /* 0x000ea20000002100 */
[----:B0-----:R-:W-:-:S05]  /*0090*/  IMAD R0, R0, UR4, R3 ;  /* 0x0000000400007c24 */ /* 0x001fca000f8e0203 */
[----:B-1----:R-:W-:Y:S01]  /*00a0*/  ISETP.GE.AND P0, PT, R0, R15, PT ;  /* 0x0000000f0000720c */ /* 0x002fe20003f06270 */
[----:B--2---:R-:W-:-:S05]  /*00b0*/  IMAD R14, R14, UR5, R5 ;  /* 0x000000050e0e7c24 */ /* 0x004fca000f8e0205 */
[----:B---3--:R-:W-:-:S13]  /*00c0*/  ISETP.GE.OR P0, PT, R14, UR6, P0 ;  /* 0x000000060e007c0c */ /* 0x008fda0008706670 */
[----:B------:R-:W-:Y:S05]  /*00d0*/  @P0 EXIT ;  /* 0x000000000000094d */ /* 0x000fea0003800000 */
[----:B------:R-:W0:Y:S01]  /*00e0*/  LDC R17, c[0x0][0x39c] ;  /* 0x0000e700ff117b82 */ /* 0x000e220000000800 */
[----:B------:R-:W1:Y:S01]  /*00f0*/  LDCU.64 UR6, c[0x0][0x358] ;  /* 0x00006b00ff0677ac */ /* 0x000e620008000a00 */
[----:B------:R-:W-:Y:S01]  /*0100*/  HFMA2 R26, -RZ, RZ, 0, 0 ;  /* 0x00000000ff1a7431 */ /* 0x000fe200000001ff */
[----:B0-----:R-:W-:-:S13]  /*0110*/  ISETP.GE.AND P0, PT, R17, 0x1, PT ;  /* 0x000000011100780c */ /* 0x001fda0003f06270 */
[----:B-1----:R-:W-:Y:S05]  /*0120*/  @!P0 BRA `(.L_x_5) ;  /* 0x0000000400b88947 */ /* 0x002fea0003800000 */
[C---:B------:R-:W-:Y:S01]  /*0130*/  ISETP.GE.U32.AND P1, PT, R17.reuse, 0x8, PT ;  /* 0x000000081100780c */ /* 0x040fe20003f26070 */
[----:B------:R-:W-:Y:S01]  /*0140*/  IMAD R18, R14, R17, RZ ;  /* 0x000000110e127224 */ /* 0x000fe200078e02ff */
[----:B------:R-:W-:Y:S02]  /*0150*/  LOP3.LUT R25, R17, 0x7, RZ, 0xc0, !PT ;  /* 0x0000000711197812 */ /* 0x000fe400078ec0ff */
[----:B------:R-:W-:Y:S02]  /*0160*/  MOV R26, RZ ;  /* 0x000000ff001a7202 */ /* 0x000fe40000000f00 */
[----:B------:R-:W-:Y:S02]  /*0170*/  ISETP.NE.AND P0, PT, R25, RZ, PT ;  /* 0x000000ff1900720c */ /* 0x000fe40003f05270 */
[----:B------:R-:W-:-:S05]  /*0180*/  MOV R19, RZ ;  /* 0x000000ff00137202 */ /* 0x000fca0000000f00 */
[----:B------:R-:W-:Y:S06]  /*0190*/  @!P1 BRA `(.L_x_6) ;  /* 0x0000000000c49947 */ /* 0x000fec0003800000 */
[----:B------:R-:W0:Y:S01]  /*01a0*/  LDCU.64 UR4, c[0x0][0x380] ;  /* 0x00007000ff0477ac */ /* 0x000e220008000a00 */
[----:B------:R-:W-:Y:S02]  /*01b0*/  LOP3.LUT R19, R17, 0x7ffffff8, RZ, 0xc0, !PT ;  /* 0x7ffffff811137812 */ /* 0x000fe400078ec0ff */
[----:B------:R-:W-:Y:S02]  /*01c0*/  MOV R26, RZ ;  /* 0x000000ff001a7202 */ /* 0x000fe40000000f00 */
[----:B------:R-:W-:Y:S02]  /*01d0*/  MOV R16, R18 ;  /* 0x0000001200107202 */ /* 0x000fe40000000f00 */
[----:B------:R-:W-:Y:S02]  /*01e0*/  MOV R22, R0 ;  /* 0x0000000000167202 */ /* 0x000fe40000000f00 */
[----:B------:R-:W-:Y:S01]  /*01f0*/  IADD3 R20, PT, PT, -R19, RZ, RZ ;  /* 0x000000ff13147210 */ /* 0x000fe20007ffe1ff */
[----:B0-----:R-:W-:-:S04]  /*0200*/  UIADD3 UR4, UP0, UPT, UR4, 0x10, URZ ;  /* 0x0000001004047890 */ /* 0x001fc8000ff1e0ff */
[----:B------:R-:W-:-:S12]  /*0210*/  UIADD3.X UR5, UPT, UPT, URZ, UR5, URZ, UP0, !UPT ;  /* 0x00000005ff057290 */ /* 0x000fd800087fe4ff */
.L_x_7:
[----:B------:R-:W0:Y:S01]  /*0220*/  LDC.64 R12, c[0x0][0x388] ;  /* 0x0000e200ff0c7b82 */ /* 0x000e220000000a00 */
[----:B------:R-:W-:Y:S02]  /*0230*/  MOV R2, UR4 ;  /* 0x0000000400027c02 */ /* 0x000fe40008000f00 */
[----:B------:R-:W-:-:S03]  /*0240*/  MOV R3, UR5 ;  /* 0x0000000500037c02 */ /* 0x000fc60008000f00 */
[----:B------:R-:W-:-:S05]  /*0250*/  IMAD.WIDE R2, R16, 0x4, R2 ;  /* 0x0000000410027825 */ /* 0x000fca00078e0202 */
[----:B------:R-:W2:Y:S04]  /*0260*/  LDG.E R21, desc[UR6][R2.64+-0x10] ;  /* 0xfffff00602157981 */ /* 0x000ea8000c1e1900 */
[----:B------:R-:W3:Y:S04]  /*0270*/  LDG.E R23, desc[UR6][R2.64+-0xc] ;  /* 0xfffff40602177981 */ /* 0x000ee8000c1e1900 */
[----:B------:R-:W4:Y:S01]  /*0280*/  LDG.E R29, desc[UR6][R2.64+-0x8] ;  /* 0xfffff806021d7981 */ /* 0x000f22000c1e1900 */
[----:B0-----:R-:W-:-:S05]  /*0290*/  IMAD.WIDE R12, R22, 0x4, R12 ;  /* 0x00000004160c7825 */ /* 0x001fca00078e020c */
[----:B------:R0:W2:Y:S01]  /*02a0*/  LDG.E R24, desc[UR6][R12.64] ;  /* 0x000000060c187981 */ /* 0x0000a2000c1e1900 */
[----:B------:R-:W-:-:S04]  /*02b0*/  IMAD.WIDE R10, R15, 0x4, R12 ;  /* 0x000000040f0a7825 */ /* 0x000fc800078e020c */
[C---:B------:R-:W-:Y:S02]  /*02c0*/  IMAD.WIDE R4, R15.reuse, 0x4, R10 ;  /* 0x000000040f047825 */ /* 0x040fe400078e020a */
[----:B------:R-:W3:Y:S02]  /*02d0*/  LDG.E R10, desc[UR6][R10.64] ;  /* 0x000000060a0a7981 */ /* 0x000ee4000c1e1900 */
[C---:B------:R-:W-:Y:S02]  /*02e0*/  IMAD.WIDE R6, R15.reuse, 0x4, R4 ;  /* 0x000000040f067825 */ /* 0x040fe400078e0204 */
[----:B------:R1:W4:Y:S02]  /*02f0*/  LDG.E R28, desc[UR6][R4.64] ;  /* 0x00000006041c7981 */ /* 0x000324000c1e1900 */
[C---:B------:R-:W-:Y:S02]  /*0300*/  IMAD.WIDE R8, R15.reuse, 0x4, R6 ;  /* 0x000000040f087825 */ /* 0x040fe400078e0206 */
[----:B------:R-:W5:Y:S02]  /*0310*/  LDG.E R6, desc[UR6][R6.64] ;  /* 0x0000000606067981 */ /* 0x000f64000c1e1900 */
[----:B0-----:R-:W-:-:S05]  /*0320*/  IMAD.WIDE R12, R15, 0x4, R8 ;  /* 0x000000040f0c7825 */ /* 0x001fca00078e0208 */
[----:B------:R-:W5:Y:S04]  /*0330*/  LDG.E R11, desc[UR6][R12.64] ;  /* 0x000000060c0b7981 */ /* 0x000f68000c1e1900 */
[----:B------:R-:W5:Y:S04]  /*0340*/  LDG.E R7, desc[UR6][R8.64] ;  /* 0x0000000608077981 */ /* 0x000f68000c1e1900 */
[----:B------:R-:W5:Y:S04]  /*0350*/  LDG.E R9, desc[UR6][R2.64+-0x4] ;  /* 0xfffffc0602097981 */ /* 0x000f68000c1e1900 */
[----:B------:R-:W5:Y:S01]  /*0360*/  LDG.E R8, desc[UR6][R2.64+0x8] ;  /* 0x0000080602087981 */ /* 0x000f62000c1e1900 */
[----:B--2---:R-:W-:Y:S01]  /*0370*/  FFMA R24, R21, R24, R26 ;  /* 0x0000001815187223 */ /* 0x004fe2000000001a */
[----:B------:R-:W-:-:S02]  /*0380*/  IMAD.WIDE R26, R15, 0x4, R12 ;  /* 0x000000040f1a7825 */ /* 0x000fc400078e020c */
[----:B------:R-:W2:Y:S04]  /*0390*/  LDG.E R21, desc[UR6][R2.64] ;  /* 0x0000000602157981 */ /* 0x000ea8000c1e1900 */
[----:B------:R-:W2:Y:S01]  /*03a0*/  LDG.E R12, desc[UR6][R2.64+0x4] ;  /* 0x00000406020c7981 */ /* 0x000ea2000c1e1900 */
[----:B-1----:R-:W-:-:S03]  /*03b0*/  IMAD.WIDE R4, R15, 0x4, R26 ;  /* 0x000000040f047825 */ /* 0x002fc600078e021a */
[----:B------:R-:W2:Y:S04]  /*03c0*/  LDG.E R13, desc[UR6][R2.64+0xc] ;  /* 0x00000c06020d7981 */ /* 0x000ea8000c1e1900 */
[----:B------:R-:W2:Y:S04]  /*03d0*/  LDG.E R4, desc[UR6][R4.64] ;  /* 0x0000000604047981 */ /* 0x000ea8000c1e1900 */
[----:B------:R-:W2:Y:S01]  /*03e0*/  LDG.E R3, desc[UR6][R26.64] ;  /* 0x000000061a037981 */ /* 0x000ea2000c1e1900 */
[----:B---3--:R-:W-:Y:S01]  /*03f0*/  FFMA R10, R23, R10, R24 ;  /* 0x0000000a170a7223 */ /* 0x008fe20000000018 */
[----:B------:R-:W-:-:S03]  /*0400*/  IADD3 R20, PT, PT, R20, 0x8, RZ ;  /* 0x0000000814147810 */ /* 0x000fc60007ffe0ff */
[----:B----4-:R-:W-:Y:S01]  /*0410*/  FFMA R10, R29, R28, R10 ;  /* 0x0000001c1d0a7223 */ /* 0x010fe2000000000a */
[----:B------:R-:W-:Y:S02]  /*0420*/  ISETP.NE.AND P1, PT, R20, RZ, PT ;  /* 0x000000ff1400720c */ /* 0x000fe40003f25270 */
[----:B------:R-:W-:Y:S01]  /*0430*/  LEA R22, R15, R22, 0x3 ;  /* 0x000000160f167211 */ /* 0x000fe200078e18ff */
[----:B-----5:R-:W-:Y:S01]  /*0440*/  FFMA R6, R9, R6, R10 ;  /* 0x0000000609067223 */ /* 0x020fe2000000000a */
[----:B------:R-:W-:-:S03]  /*0450*/  IADD3 R16, PT, PT, R16, 0x8, RZ ;  /* 0x0000000810107810 */ /* 0x000fc60007ffe0ff */
[----:B--2---:R-:W-:-:S04]  /*0460*/  FFMA R7, R21, R7, R6 ;  /* 0x0000000715077223 */ /* 0x004fc80000000006 */
[----:B------:R-:W-:-:S04]  /*0470*/  FFMA R7, R12, R11, R7 ;  /* 0x0000000b0c077223 */ /* 0x000fc80000000007 */
[----:B------:R-:W-:-:S04]  /*0480*/  FFMA R8, R8, R3, R7 ;  /* 0x0000000308087223 */ /* 0x000fc80000000007 */
[----:B------:R-:W-:Y:S01]  /*0490*/  FFMA R26, R13, R4, R8 ;  /* 0x000000040d1a7223 */ /* 0x000fe20000000008 */
[----:B------:R-:W-:Y:S06]  /*04a0*/  @P1 BRA `(.L_x_7) ;  /* 0xfffffffc005c1947 */ /* 0x000fec000383ffff */
.L_x_6:
[----:B------:R-:W-:Y:S05]  /*04b0*/  @!P0 BRA `(.L_x_5) ;  /* 0x0000000000d48947 */ /* 0x000fea0003800000 */
[----:B------:R-:W-:Y:S02]  /*04c0*/  ISETP.GE.U32.AND P0, PT, R25, 0x4, PT ;  /* 0x000000041900780c */ /* 0x000fe40003f06070 */
[----:B------:R-:W-:-:S04]  /*04d0*/  LOP3.LUT R12, R17, 0x3, RZ, 0xc0, !PT ;  /* 0x00000003110c7812 */ /* 0x000fc800078ec0ff */
[----:B------:R-:W-:-:S07]  /*04e0*/  ISETP.NE.AND P1, PT, R12, RZ, PT ;  /* 0x000000ff0c00720c */ /* 0x000fce0003f25270 */
[----:B------:R-:W-:Y:S06]  /*04f0*/  @!P0 BRA `(.L_x_8) ;  /* 0x0000000000588947 */ /* 0x000fec0003800000 */
[----:B------:R-:W0:Y:S01]  /*0500*/  LDC.64 R8, c[0x0][0x388] ;  /* 0x0000e200ff087b82 */ /* 0x000e220000000a00 */
[----:B------:R-:W-:Y:S01]  /*0510*/  IMAD R7, R19, R15, R0 ;  /* 0x0000000f13077224 */ /* 0x000fe200078e0200 */
[----:B------:R-:W-:-:S06]  /*0520*/  IADD3 R5, PT, PT, R18, R19, RZ ;  /* 0x0000001312057210 */ /* 0x000fcc0007ffe0ff */
[----:B------:R-:W1:Y:S01]  /*0530*/  LDC.64 R2, c[0x0][0x380] ;  /* 0x0000e000ff027b82 */ /* 0x000e620000000a00 */
[----:B0-----:R-:W-:-:S04]  /*0540*/  IMAD.WIDE R8, R7, 0x4, R8 ;  /* 0x0000000407087825 */ /* 0x001fc800078e0208 */
[----:B------:R-:W-:Y:S02]  /*0550*/  IMAD.WIDE R10, R15, 0x4, R8 ;  /* 0x000000040f0a7825 */ /* 0x000fe400078e0208 */
[----:B------:R-:W2:Y:S02]  /*0560*/  LDG.E R8, desc[UR6][R8.64] ;  /* 0x0000000608087981 */ /* 0x000ea4000c1e1900 */
[----:B-1----:R-:W-:-:S04]  /*0570*/  IMAD.WIDE R2, R5, 0x4, R2 ;  /* 0x0000000405027825 */ /* 0x002fc800078e0202 */
[C---:B------:R-:W-:Y:S01]  /*0580*/  IMAD.WIDE R4, R15.reuse, 0x4, R10 ;  /* 0x000000040f047825 */ /* 0x040fe200078e020a */
[----:B------:R-:W2:Y:S04]  /*0590*/  LDG.E R13, desc[UR6][R2.64] ;  /* 0x00000006020d7981 */ /* 0x000ea8000c1e1900 */
[----:B------:R-:W3:Y:S01]  /*05a0*/  LDG.E R10, desc[UR6][R10.64] ;  /* 0x000000060a0a7981 */ /* 0x000ee2000c1e1900 */
[----:B------:R-:W-:-:S03]  /*05b0*/  IMAD.WIDE R6, R15, 0x4, R4 ;  /* 0x000000040f067825 */ /* 0x000fc600078e0204 */
[----:B------:R-:W3:Y:S04]  /*05c0*/  LDG.E R16, desc[UR6][R2.64+0x4] ;  /* 0x0000040602107981 */ /* 0x000ee8000c1e1900 */
[----:B------:R-:W4:Y:S04]  /*05d0*/  LDG.E R21, desc[UR6][R4.64] ;  /* 0x0000000604157981 */ /* 0x000f28000c1e1900 */
[----:B------:R-:W4:Y:S04]  /*05e0*/  LDG.E R20, desc[UR6][R2.64+0x8] ;  /* 0x0000080602147981 */ /* 0x000f28000c1e1900 */
[----:B------:R-:W5:Y:S04]  /*05f0*/  LDG.E R22, desc[UR6][R2.64+0xc] ;  /* 0x00000c0602167981 */ /* 0x000f68000c1e1900 */
[----:B------:R-:W5:Y:S01]  /*0600*/  LDG.E R6, desc[UR6][R6.64] ;  /* 0x0000000606067981 */ /* 0x000f62000c1e1900 */
[----:B------:R-:W-:Y:S01]  /*0610*/  IADD3 R19, PT, PT, R19, 0x4, RZ ;  /* 0x0000000413137810 */ /* 0x000fe20007ffe0ff */
[----:B--2---:R-:W-:-:S04]  /*0620*/  FFMA R13, R13, R8, R26 ;  /* 0x000000080d0d7223 */ /* 0x004fc8000000001a */
[----:B---3--:R-:W-:-:S04]  /*0630*/  FFMA R13, R16, R10, R13 ;  /* 0x0000000a100d7223 */ /* 0x008fc8000000000d */
[----:B----4-:R-:W-:-:S04]  /*0640*/  FFMA R13, R20, R21, R13 ;  /* 0x00000015140d7223 */ /* 0x010fc8000000000d */
[----:B-----5:R-:W-:-:S07]  /*0650*/  FFMA R26, R22, R6, R13 ;  /* 0x00000006161a7223 */ /* 0x020fce000000000d */
.L_x_8:
[----:B------:R-:W-:Y:S05]  /*0660*/  @!P1 BRA `(.L_x_5) ;  /* 0x0000000000689947 */ /* 0x000fea0003800000 */
[----:B------:R-:W0:Y:S01]  /*0670*/  LDC.64 R8, c[0x0][0x388] ;  /* 0x0000e200ff087b82 */ /* 0x000e220000000a00 */
[----:B------:R-:W-:Y:S02]  /*0680*/  ISETP.NE.AND P0, PT, R12, 0x1, PT ;  /* 0x000000010c00780c */ /* 0x000fe40003f05270 */
[----:B------:R-:W-:-:S04]  /*0690*/  LOP3.LUT R17, R17, 0x1, RZ, 0xc0, !PT ;  /* 0x0000000111117812 */ /* 0x000fc800078ec0ff */
[----:B------:R-:W-:Y:S01]  /*06a0*/  ISETP.NE.U32.AND P1, PT, R17, 0x1, PT ;  /* 0x000000011100780c */ /* 0x000fe20003f25070 */
[----:B------:R-:W1:Y:S06]  /*06b0*/  LDC.64 R6, c[0x0][0x380] ;  /* 0x0000e000ff067b82 */ /* 0x000e6c0000000a00 */
[C---:B------:R-:W-:Y:S01]  /*06c0*/  @P0 IMAD R13, R19.reuse, R15, R0 ;  /* 0x0000000f130d0224 */ /* 0x040fe200078e0200 */
[----:B------:R-:W-:Y:S01]  /*06d0*/  @P0 IADD3 R11, PT, PT, R18, R19, RZ ;  /* 0x00000013120b0210 */ /* 0x000fe20007ffe0ff */
[----:B------:R-:W2:Y:S01]  /*06e0*/  LDC.64 R4, c[0x0][0x380] ;  /* 0x0000e000ff047b82 */ /* 0x000ea20000000a00 */
[----:B------:R-:W-:-:S07]  /*06f0*/  @P0 IADD3 R19, PT, PT, R19, 0x2, RZ ;  /* 0x0000000213130810 */ /* 0x000fce0007ffe0ff */
[----:B------:R-:W3:Y:S01]  /*0700*/  LDC.64 R2, c[0x0][0x388] ;  /* 0x0000e200ff027b82 */ /* 0x000ee20000000a00 */
[----:B0-----:R-:W-:Y:S01]  /*0710*/  @P0 IMAD.WIDE R8, R13, 0x4, R8 ;  /* 0x000000040d080825 */ /* 0x001fe200078e0208 */
[----:B------:R-:W-:-:S03]  /*0720*/  @!P1 IADD3 R13, PT, PT, R18, R19, RZ ;  /* 0x00000013120d9210 */ /* 0x000fc60007ffe0ff */
[----:B------:R-:W-:Y:S01]  /*0730*/  @!P1 IMAD R19, R19, R15, R0 ;  /* 0x0000000f13139224 */ /* 0x000fe200078e0200 */
[----:B------:R-:W4:Y:S01]  /*0740*/  @P0 LDG.E R12, desc[UR6][R8.64] ;  /* 0x00000006080c0981 */ /* 0x000f22000c1e1900 */
[----:B-1----:R-:W-:-:S04]  /*0750*/  @P0 IMAD.WIDE R6, R11, 0x4, R6 ;  /* 0x000000040b060825 */ /* 0x002fc800078e0206 */
[----:B------:R-:W-:Y:S01]  /*0760*/  @P0 IMAD.WIDE R10, R15, 0x4, R8 ;  /* 0x000000040f0a0825 */ /* 0x000fe200078e0208 */
[----:B------:R-:W4:Y:S03]  /*0770*/  @P0 LDG.E R17, desc[UR6][R6.64] ;  /* 0x0000000606110981 */ /* 0x000f26000c1e1900 */
[----:B--2---:R-:W-:Y:S01]  /*0780*/  @!P1 IMAD.WIDE R4, R13, 0x4, R4 ;  /* 0x000000040d049825 */ /* 0x004fe200078e0204 */
[----:B------:R-:W2:Y:S04]  /*0790*/  @P0 LDG.E R21, desc[UR6][R6.64+0x4] ;  /* 0x0000040606150981 */ /* 0x000ea8000c1e1900 */
[----:B------:R-:W2:Y:S01]  /*07a0*/  @P0 LDG.E R10, desc[UR6][R10.64] ;  /* 0x000000060a0a0981 */ /* 0x000ea2000c1e1900 */
[----:B---3--:R-:W-:-:S03]  /*07b0*/  @!P1 IMAD.WIDE R2, R19, 0x4, R2 ;  /* 0x0000000413029825 */ /* 0x008fc600078e0202 */
[----:B------:R-:W3:Y:S04]  /*07c0*/  @!P1 LDG.E R5, desc[UR6][R4.64] ;  /* 0x0000000604059981 */ /* 0x000ee8000c1e1900 */
[----:B------:R-:W3:Y:S01]  /*07d0*/  @!P1 LDG.E R2, desc[UR6][R2.64] ;  /* 0x0000000602029981 */ /* 0x000ee2000c1e1900 */
[----:B----4-:R-:W-:-:S04]  /*07e0*/  @P0 FFMA R12, R17, R12, R26 ;  /* 0x0000000c110c0223 */ /* 0x010fc8000000001a */
[----:B--2---:R-:W-:-:S04]  /*07f0*/  @P0 FFMA R26, R21, R10, R12 ;  /* 0x0000000a151a0223 */ /* 0x004fc8000000000c */
[----:B---3--:R-:W-:-:S07]  /*0800*/  @!P1 FFMA R26, R5, R2, R26 ;  /* 0x00000002051a9223 */ /* 0x008fce000000001a */
.L_x_5:
[----:B------:R-:W0:Y:S01]  /*0810*/  LDC.64 R2, c[0x0][0x390] ;  /* 0x0000e400ff027b82 */ /* 0x000e220000000a00 */
[----:B------:R-:W-:-:S04]  /*0820*/  IMAD R15, R14, R15, R0 ;  /* 0x0000000f0e0f7224 */ /* 0x000fc800078e0200 */
[----:B0-----:R-:W-:-:S05]  /*0830*/  IMAD.WIDE R2, R15, 0x4, R2 ;  /* 0x000000040f027825 */ /* 0x001fca00078e0202 */
[----:B------:R-:W-:Y:S01]  /*0840*/  STG.E desc[UR6][R2.64], R26 ;  /* 0x0000001a02007986 */ /* 0x000fe2000c101906 */
[----:B------:R-:W-:Y:S05]  /*0850*/  EXIT ;  /* 0x000000000000794d */ /* 0x000fea0003800000 */
.L_x_9:
        /* <DEDUP_REMOVED lines=10> */
.L_x_11:


//--------------------- .nv.global.init           --------------------------
	.section	.nv.global.init,"aw",@progbits
.nv.global.init:
	.type		$str$2,@object
	.size		$str$2,($str - $str$2)
$str$2:
        /*0000*/ 	.byte	0x54, 0x49, 0x4c, 0x45, 0x5f, 0x57, 0x49, 0x44, 0x54, 0x48, 0x20, 0x3d, 0x3d, 0x20, 0x62, 0x6c
        /*0010*/ 	.byte	0x6f, 0x63, 0x6b, 0x44, 0x69, 0x6d, 0x2e, 0x79, 0x00
	.type		$str,@object
	.size		$str,($str$1 - $str)
$str:
        /*0019*/ 	.byte	0x54, 0x49, 0x4c, 0x45, 0x5f, 0x57, 0x49, 0x44, 0x54, 0x48, 0x20, 0x3d, 0x3d, 0x20, 0x62, 0x6c
        /*0029*/ 	.byte	0x6f, 0x63, 0x6b, 0x44, 0x69, 0x6d, 0x2e, 0x78, 0x00
	.type		$str$1,@object
	.size		$str$1,(__unnamed_1 - $str$1)
$str$1:
        /*0032*/ 	.byte	0x2f, 0x74, 0x6d, 0x70, 0x2f, 0x73, 0x61, 0x73, 0x73, 0x5f, 0x63, 0x75, 0x5f, 0x6e, 0x68, 0x7a
        /*0042*/ 	.byte	0x38, 0x71, 0x6e, 0x70, 0x5f, 0x2f, 0x6b, 0x2e, 0x63, 0x75, 0x00
	.type		__unnamed_1,@object
	.size		__unnamed_1,(.L_0 - __unnamed_1)
__unnamed_1:
        /*004d*/ 	.byte	0x76, 0x6f, 0x69, 0x64, 0x20, 0x74, 0x69, 0x6c, 0x65, 0x64, 0x5f, 0x6d, 0x61, 0x74, 0x6d, 0x75
        /*005d*/ 	.byte	0x6c, 0x5f, 0x6b, 0x65, 0x72, 0x6e, 0x65, 0x6c, 0x28, 0x66, 0x6c, 0x6f, 0x61, 0x74, 0x20, 0x2a
        /*006d*/ 	.byte	0x2c, 0x20, 0x66, 0x6c, 0x6f, 0x61, 0x74, 0x20, 0x2a, 0x2c, 0x20, 0x66, 0x6c, 0x6f, 0x61, 0x74
        /*007d*/ 	.byte	0x20, 0x2a, 0x2c, 0x20, 0x69, 0x6e, 0x74, 0x2c, 0x20, 0x69, 0x6e, 0x74, 0x2c, 0x20, 0x69, 0x6e
        /*008d*/ 	.byte	0x74, 0x29, 0x00
.L_0:


//--------------------- .nv.shared._Z19tiled_matmul_kernelPfS_S_iii --------------------------
	.section	.nv.shared._Z19tiled_matmul_kernelPfS_S_iii,"aw",@nobits
	.sectionflags	@""
	.align	4
.nv.shared._Z19tiled_matmul_kernelPfS_S_iii:
	.zero		9216


//--------------------- .nv.shared.reserved.0     --------------------------
	.section	.nv.shared.reserved.0,"aw",@nobits
	.weak		__nv_reservedSMEM_offset_0_alias
	.size		__nv_reservedSMEM_offset_0_alias, 0, 64
	.other		__nv_reservedSMEM_offset_0_alias,@"STO_CUDA_RESERVED_SHARED STV_DEFAULT"
__nv_reservedSMEM_offset_0_alias:
	.zero		0
	.zero		64


//--------------------- .nv.constant0._Z19tiled_matmul_kernelPfS_S_iii --------------------------
	.section	.nv.constant0._Z19tiled_matmul_kernelPfS_S_iii,"a",@progbits
	.sectionflags	@""
	.align	4
.nv.constant0._Z19tiled_matmul_kernelPfS_S_iii:
	.zero		932


//--------------------- .nv.constant0._Z13matmul_kernelPfS_S_iii --------------------------
	.section	.nv.constant0._Z13matmul_kernelPfS_S_iii,"a",@progbits
	.sectionflags	@""
	.align	4
.nv.constant0._Z13matmul_kernelPfS_S_iii:
	.zero		932


//--------------------- SYMBOLS --------------------------

	.type		.nv.reservedSmem.offset0,@object
	.size		.nv.reservedSmem.offset0,0x4
	.type		.nv.reservedSmem.cap,@object
	.size		.nv.reservedSmem.cap,0x4
	.type		__assertfail,@function
